//
// Generated by NVIDIA NVVM Compiler
//
// Compiler Build ID: CL-36424714
// Cuda compilation tools, release 13.0, V13.0.88
// Based on NVVM 20.0.0
//

.version 9.0
.target sm_100
.address_size 64

	// .globl	_Z14simulate_cellsPK17HBridgeCellDevicePfiiff
.global .align 4 .b8 __cudart_i2opi_f[24] = {65, 144, 67, 60, 153, 149, 98, 219, 192, 221, 52, 245, 209, 87, 39, 252, 41, 21, 68, 78, 110, 131, 249, 162};

.visible .entry _Z14simulate_cellsPK17HBridgeCellDevicePfiiff(
	.param .u64 .ptr .align 1 _Z14simulate_cellsPK17HBridgeCellDevicePfiiff_param_0,
	.param .u64 .ptr .align 1 _Z14simulate_cellsPK17HBridgeCellDevicePfiiff_param_1,
	.param .u32 _Z14simulate_cellsPK17HBridgeCellDevicePfiiff_param_2,
	.param .u32 _Z14simulate_cellsPK17HBridgeCellDevicePfiiff_param_3,
	.param .f32 _Z14simulate_cellsPK17HBridgeCellDevicePfiiff_param_4,
	.param .f32 _Z14simulate_cellsPK17HBridgeCellDevicePfiiff_param_5
)
{
	.local .align 4 .b8 	__local_depot0[28];
	.reg .b64 	%SP;
	.reg .b64 	%SPL;
	.reg .pred 	%p<28>;
	.reg .b32 	%r<72>;
	.reg .b32 	%f<91>;
	.reg .b64 	%rd<29>;
	.reg .b64 	%fd<3>;

	mov.u64 	%SPL, __local_depot0;
	ld.param.u64 	%rd11, [_Z14simulate_cellsPK17HBridgeCellDevicePfiiff_param_0];
	ld.param.u64 	%rd12, [_Z14simulate_cellsPK17HBridgeCellDevicePfiiff_param_1];
	ld.param.u32 	%r28, [_Z14simulate_cellsPK17HBridgeCellDevicePfiiff_param_2];
	ld.param.u32 	%r27, [_Z14simulate_cellsPK17HBridgeCellDevicePfiiff_param_3];
	ld.param.f32 	%f33, [_Z14simulate_cellsPK17HBridgeCellDevicePfiiff_param_4];
	ld.param.f32 	%f34, [_Z14simulate_cellsPK17HBridgeCellDevicePfiiff_param_5];
	add.u64 	%rd1, %SPL, 0;
	mov.u32 	%r29, %ctaid.x;
	mov.u32 	%r30, %ntid.x;
	mov.u32 	%r31, %tid.x;
	mad.lo.s32 	%r1, %r29, %r30, %r31;
	setp.ge.s32 	%p1, %r1, %r28;
	@%p1 bra 	$L__BB0_23;
	cvta.to.global.u64 	%rd14, %rd11;
	mul.wide.s32 	%rd15, %r1, 16;
	add.s64 	%rd2, %rd14, %rd15;
	ld.global.f32 	%f1, [%rd2];
	setp.lt.s32 	%p2, %r27, 1;
	@%p2 bra 	$L__BB0_23;
	ld.global.f32 	%f2, [%rd2+4];
	ld.global.f32 	%f3, [%rd2+8];
	ld.global.f32 	%f35, [%rd2+12];
	rcp.rn.f32 	%f4, %f34;
	abs.f32 	%f5, %f4;
	mul.f32 	%f6, %f5, 0f4B000000;
	neg.f32 	%f7, %f5;
	mov.b32 	%r33, %f6;
	and.b32  	%r2, %r33, -8388608;
	and.b32  	%r34, %r33, 8388607;
	or.b32  	%r35, %r34, 1065353216;
	mov.b32 	%f36, %r35;
	rcp.approx.ftz.f32 	%f8, %f36;
	neg.f32 	%f9, %f36;
	mul.f32 	%f10, %f35, 0f40C90FDB;
	neg.f32 	%f11, %f1;
	mul.lo.s32 	%r3, %r27, %r1;
	cvta.to.global.u64 	%rd3, %rd12;
	mov.b32 	%r65, 0;
	mov.u64 	%rd16, __cudart_i2opi_f;
$L__BB0_3:
	cvt.rn.f32.u32 	%f37, %r65;
	div.rn.f32 	%f12, %f37, %f33;
	abs.f32 	%f89, %f12;
	setp.lt.f32 	%p3, %f89, %f5;
	@%p3 bra 	$L__BB0_14;
	setp.gtu.f32 	%p4, %f89, %f6;
	@%p4 bra 	$L__BB0_11;
	div.approx.f32 	%f38, %f89, %f5;
	cvt.rzi.f32.f32 	%f87, %f38;
	fma.rn.f32 	%f15, %f7, %f87, %f89;
	mov.b32 	%r5, %f15;
	mov.b32 	%r36, %f5;
	setp.lt.u32 	%p5, %r5, %r36;
	@%p5 bra 	$L__BB0_10;
	setp.lt.u32 	%p6, %r5, -2147483647;
	@%p6 bra 	$L__BB0_8;
	add.f32 	%f43, %f87, 0fBF800000;
	setp.lt.f32 	%p9, %f15, %f7;
	add.f32 	%f44, %f43, 0fBF800000;
	selp.f32 	%f87, %f44, %f43, %p9;
	bra.uni 	$L__BB0_10;
$L__BB0_8:
	add.f32 	%f87, %f87, 0f3F800000;
	add.f32 	%f39, %f5, %f5;
	setp.ltu.f32 	%p7, %f15, %f39;
	@%p7 bra 	$L__BB0_10;
	add.f32 	%f40, %f87, 0f3F800000;
	fma.rn.f32 	%f41, %f5, 0fC0400000, %f15;
	setp.ge.f32 	%p8, %f41, 0f00000000;
	add.f32 	%f42, %f40, 0f3F800000;
	selp.f32 	%f87, %f42, %f40, %p8;
$L__BB0_10:
	fma.rn.f32 	%f89, %f7, %f87, %f89;
	bra.uni 	$L__BB0_14;
$L__BB0_11:
	mov.b32 	%r6, %f89;
	and.b32  	%r37, %r6, 8388607;
	or.b32  	%r66, %r37, 1065353216;
	mov.b32 	%f88, %r66;
	sub.s32 	%r38, %r6, %r2;
	and.b32  	%r39, %r38, -8388608;
	add.s32 	%r67, %r39, 192937984;
	setp.eq.s32 	%p10, %r67, 0;
	@%p10 bra 	$L__BB0_13;
$L__BB0_12:
	min.u32 	%r40, %r67, 192937984;
	add.s32 	%r41, %r66, %r40;
	mov.b32 	%f45, %r41;
	mul.f32 	%f46, %f8, %f45;
	fma.rn.f32 	%f47, %f9, %f46, %f45;
	fma.rn.f32 	%f48, %f47, %f8, %f46;
	fma.rn.f32 	%f49, %f9, %f48, %f45;
	fma.rz.f32 	%f50, %f49, %f8, %f48;
	cvt.rzi.f32.f32 	%f51, %f50;
	fma.rn.f32 	%f88, %f9, %f51, %f45;
	sub.s32 	%r67, %r67, %r40;
	mov.b32 	%r66, %f88;
	setp.ne.s32 	%p11, %r67, 0;
	setp.ne.s32 	%p12, %r66, 0;
	and.pred  	%p13, %p11, %p12;
	@%p13 bra 	$L__BB0_12;
$L__BB0_13:
	setp.leu.f32 	%p14, %f5, 0f00000000;
	setp.gt.u32 	%p15, %r6, 2139095039;
	mov.b32 	%f53, %r2;
	selp.f32 	%f54, 0f7FFFFFFF, %f53, %p15;
	selp.f32 	%f55, 0f7FFFFFFF, %f54, %p14;
	mul.f32 	%f56, %f88, 0f34000000;
	mul.f32 	%f89, %f55, %f56;
$L__BB0_14:
	abs.f32 	%f57, %f89;
	setp.nan.f32 	%p16, %f57, %f57;
	copysign.f32 	%f58, %f12, %f89;
	selp.f32 	%f59, %f89, %f58, %p16;
	div.rn.f32 	%f60, %f59, %f4;
	setp.lt.f32 	%p17, %f60, 0f3F000000;
	mul.f32 	%f61, %f60, 0f40800000;
	add.f32 	%f62, %f61, 0fBF800000;
	mov.f32 	%f63, 0f40400000;
	sub.f32 	%f64, %f63, %f61;
	selp.f32 	%f26, %f62, %f64, %p17;
	fma.rn.f32 	%f27, %f10, %f12, %f3;
	mul.f32 	%f65, %f27, 0f3F22F983;
	cvt.rni.s32.f32 	%r71, %f65;
	cvt.rn.f32.s32 	%f66, %r71;
	fma.rn.f32 	%f67, %f66, 0fBFC90FDA, %f27;
	fma.rn.f32 	%f68, %f66, 0fB3A22168, %f67;
	fma.rn.f32 	%f90, %f66, 0fA7C234C5, %f68;
	abs.f32 	%f29, %f27;
	setp.ltu.f32 	%p18, %f29, 0f47CE4780;
	@%p18 bra 	$L__BB0_22;
	setp.neu.f32 	%p19, %f29, 0f7F800000;
	@%p19 bra 	$L__BB0_17;
	mov.f32 	%f71, 0f00000000;
	mul.rn.f32 	%f90, %f27, %f71;
	mov.b32 	%r71, 0;
	bra.uni 	$L__BB0_22;
$L__BB0_17:
	mov.b32 	%r14, %f27;
	mov.b64 	%rd28, 0;
	mov.b32 	%r68, 0;
	mov.u64 	%rd26, %rd16;
	mov.u64 	%rd27, %rd1;
$L__BB0_18:
	.pragma "nounroll";
	ld.global.nc.u32 	%r43, [%rd26];
	shl.b32 	%r44, %r14, 8;
	or.b32  	%r45, %r44, -2147483648;
	mad.wide.u32 	%rd18, %r43, %r45, %rd28;
	shr.u64 	%rd28, %rd18, 32;
	st.local.u32 	[%rd27], %rd18;
	add.s32 	%r68, %r68, 1;
	add.s64 	%rd27, %rd27, 4;
	add.s64 	%rd26, %rd26, 4;
	setp.ne.s32 	%p20, %r68, 6;
	@%p20 bra 	$L__BB0_18;
	shr.u32 	%r46, %r14, 23;
	st.local.u32 	[%rd1+24], %rd28;
	and.b32  	%r17, %r46, 31;
	and.b32  	%r47, %r46, 224;
	add.s32 	%r48, %r47, -128;
	shr.u32 	%r49, %r48, 5;
	mul.wide.u32 	%rd19, %r49, 4;
	sub.s64 	%rd10, %rd1, %rd19;
	ld.local.u32 	%r69, [%rd10+24];
	ld.local.u32 	%r70, [%rd10+20];
	setp.eq.s32 	%p21, %r17, 0;
	@%p21 bra 	$L__BB0_21;
	shf.l.wrap.b32 	%r69, %r70, %r69, %r17;
	ld.local.u32 	%r50, [%rd10+16];
	shf.l.wrap.b32 	%r70, %r50, %r70, %r17;
$L__BB0_21:
	shr.u32 	%r51, %r69, 30;
	shf.l.wrap.b32 	%r52, %r70, %r69, 2;
	shl.b32 	%r53, %r70, 2;
	shr.u32 	%r54, %r52, 31;
	add.s32 	%r55, %r54, %r51;
	neg.s32 	%r56, %r55;
	setp.lt.s32 	%p22, %r14, 0;
	selp.b32 	%r71, %r56, %r55, %p22;
	xor.b32  	%r57, %r52, %r14;
	shr.s32 	%r58, %r52, 31;
	xor.b32  	%r59, %r58, %r52;
	xor.b32  	%r60, %r58, %r53;
	cvt.u64.u32 	%rd20, %r59;
	shl.b64 	%rd21, %rd20, 32;
	cvt.u64.u32 	%rd22, %r60;
	or.b64  	%rd23, %rd21, %rd22;
	cvt.rn.f64.s64 	%fd1, %rd23;
	mul.f64 	%fd2, %fd1, 0d3BF921FB54442D19;
	cvt.rn.f32.f64 	%f69, %fd2;
	neg.f32 	%f70, %f69;
	setp.lt.s32 	%p23, %r57, 0;
	selp.f32 	%f90, %f70, %f69, %p23;
$L__BB0_22:
	mul.rn.f32 	%f72, %f90, %f90;
	and.b32  	%r62, %r71, 1;
	setp.eq.b32 	%p24, %r62, 1;
	selp.f32 	%f73, 0f3F800000, %f90, %p24;
	fma.rn.f32 	%f74, %f72, %f73, 0f00000000;
	fma.rn.f32 	%f75, %f72, 0f37CBAC00, 0fBAB607ED;
	selp.f32 	%f76, %f75, 0fB94D4153, %p24;
	selp.f32 	%f77, 0f3D2AAABB, 0f3C0885E4, %p24;
	fma.rn.f32 	%f78, %f76, %f72, %f77;
	selp.f32 	%f79, 0fBEFFFFFF, 0fBE2AAAA8, %p24;
	fma.rn.f32 	%f80, %f78, %f72, %f79;
	fma.rn.f32 	%f81, %f80, %f74, %f73;
	and.b32  	%r63, %r71, 2;
	setp.eq.s32 	%p25, %r63, 0;
	mov.f32 	%f82, 0f00000000;
	sub.f32 	%f83, %f82, %f81;
	selp.f32 	%f84, %f81, %f83, %p25;
	mul.f32 	%f85, %f2, %f84;
	setp.gt.f32 	%p26, %f85, %f26;
	selp.f32 	%f86, %f1, %f11, %p26;
	add.s32 	%r64, %r65, %r3;
	mul.wide.s32 	%rd24, %r64, 4;
	add.s64 	%rd25, %rd3, %rd24;
	st.global.f32 	[%rd25], %f86;
	add.s32 	%r65, %r65, 1;
	setp.ne.s32 	%p27, %r65, %r27;
	@%p27 bra 	$L__BB0_3;
$L__BB0_23:
	ret;

}


// ===== COMPILED SASS (sm_100) =====

	.target	sm_100

	.elftype	@"ET_EXEC"


//--------------------- .note.nv.tkinfo           --------------------------
	.section	.note.nv.tkinfo,"",@"SHT_NOTE"
	.sectionflags	@"SHF_NOTE_NV_TKINFO"
	.tkinfo
        /*0018*/ 	.word	0x00000002
        /*0030*/ 	.string	""
        /*0030*/ 	.string	"ptxas"
        /*0030*/ 	.string	"Cuda compilation tools, release 13.0, V13.0.88"
        /*0030*/ 	.string	"Build cuda_13.0.r13.0/compiler.36424714_0"
        /*0030*/ 	.string	"-arch sm_100 -m 64 "



//--------------------- .note.nv.cuinfo           --------------------------
	.section	.note.nv.cuinfo,"",@"SHT_NOTE"
	.sectionflags	@"SHF_NOTE_NV_CUINFO"
        /*0018*/ 	.short	0x0002
        /*001a*/ 	.short	0x0064
        /*001c*/ 	.short	0x0082
	.zero		2


//--------------------- .nv.info                  --------------------------
	.section	.nv.info,"",@"SHT_CUDA_INFO"
	.align	4


	//----- nvinfo : EIATTR_REGCOUNT
	.align		4
        /*0000*/ 	.byte	0x04, 0x2f
        /*0002*/ 	.short	(.L_2 - .L_1)
	.align		4
.L_1:
        /*0004*/ 	.word	index@(_Z14simulate_cellsPK17HBridgeCellDevicePfiiff)
        /*0008*/ 	.word	0x00000019


	//----- nvinfo : EIATTR_FRAME_SIZE
	.align		4
.L_2:
        /*000c*/ 	.byte	0x04, 0x11
        /*000e*/ 	.short	(.L_4 - .L_3)
	.align		4
.L_3:
        /*0010*/ 	.word	index@($__internal_1_$__cuda_sm3x_div_rn_noftz_f32_slowpath)
        /*0014*/ 	.word	0x00000020


	//----- nvinfo : EIATTR_FRAME_SIZE
	.align		4
.L_4:
        /*0018*/ 	.byte	0x04, 0x11
        /*001a*/ 	.short	(.L_6 - .L_5)
	.align		4
.L_5:
        /*001c*/ 	.word	index@($__internal_0_$__cuda_sm20_rcp_rn_f32_slowpath)
        /*0020*/ 	.word	0x00000020


	//----- nvinfo : EIATTR_FRAME_SIZE
	.align		4
.L_6:
        /*0024*/ 	.byte	0x04, 0x11
        /*0026*/ 	.short	(.L_8 - .L_7)
	.align		4
.L_7:
        /*0028*/ 	.word	index@(_Z14simulate_cellsPK17HBridgeCellDevicePfiiff)
        /*002c*/ 	.word	0x00000020


	//----- nvinfo : EIATTR_MIN_STACK_SIZE
	.align		4
.L_8:
        /*0030*/ 	.byte	0x04, 0x12
        /*0032*/ 	.short	(.L_10 - .L_9)
	.align		4
.L_9:
        /*0034*/ 	.word	index@(_Z14simulate_cellsPK17HBridgeCellDevicePfiiff)
        /*0038*/ 	.word	0x00000020
.L_10:


//--------------------- .nv.compat                --------------------------
	.section	.nv.compat,"",@"SHT_CUDA_COMPAT_INFO"
	.align	4
        /*0000*/ 	.byte	0x02, 0x09, 0x00, 0x00, 0x02, 0x02, 0x01, 0x00, 0x02, 0x05, 0x05, 0x00, 0x03, 0x07, 0x01, 0x01
        /*0010*/ 	.byte	0x02, 0x03, 0x00, 0x00, 0x02, 0x06, 0x01, 0x00, 0x04, 0x0b, 0x08, 0x00, 0x01, 0x00, 0x00, 0x00
        /*0020*/ 	.byte	0x00, 0x00, 0x00, 0x00


//--------------------- .nv.info._Z14simulate_cellsPK17HBridgeCellDevicePfiiff --------------------------
	.section	.nv.info._Z14simulate_cellsPK17HBridgeCellDevicePfiiff,"",@"SHT_CUDA_INFO"
	.sectionflags	@""
	.align	4


	//----- nvinfo : EIATTR_CUDA_API_VERSION
	.align		4
        /*0000*/ 	.byte	0x04, 0x37
        /*0002*/ 	.short	(.L_12 - .L_11)
.L_11:
        /*0004*/ 	.word	0x00000082


	//----- nvinfo : EIATTR_KPARAM_INFO
	.align		4
.L_12:
        /*0008*/ 	.byte	0x04, 0x17
        /*000a*/ 	.short	(.L_14 - .L_13)
.L_13:
        /*000c*/ 	.word	0x00000000
        /*0010*/ 	.short	0x0005
        /*0012*/ 	.short	0x001c
        /*0014*/ 	.byte	0x00, 0xf0, 0x11, 0x00


	//----- nvinfo : EIATTR_KPARAM_INFO
	.align		4
.L_14:
        /*0018*/ 	.byte	0x04, 0x17
        /*001a*/ 	.short	(.L_16 - .L_15)
.L_15:
        /*001c*/ 	.word	0x00000000
        /*0020*/ 	.short	0x0004
        /*0022*/ 	.short	0x0018
        /*0024*/ 	.byte	0x00, 0xf0, 0x11, 0x00


	//----- nvinfo : EIATTR_KPARAM_INFO
	.align		4
.L_16:
        /*0028*/ 	.byte	0x04, 0x17
        /*002a*/ 	.short	(.L_18 - .L_17)
.L_17:
        /*002c*/ 	.word	0x00000000
        /*0030*/ 	.short	0x0003
        /*0032*/ 	.short	0x0014
        /*0034*/ 	.byte	0x00, 0xf0, 0x11, 0x00


	//----- nvinfo : EIATTR_KPARAM_INFO
	.align		4
.L_18:
        /*0038*/ 	.byte	0x04, 0x17
        /*003a*/ 	.short	(.L_20 - .L_19)
.L_19:
        /*003c*/ 	.word	0x00000000
        /*0040*/ 	.short	0x0002
        /*0042*/ 	.short	0x0010
        /*0044*/ 	.byte	0x00, 0xf0, 0x11, 0x00


	//----- nvinfo : EIATTR_KPARAM_INFO
	.align		4
.L_20:
        /*0048*/ 	.byte	0x04, 0x17
        /*004a*/ 	.short	(.L_22 - .L_21)
.L_21:
        /*004c*/ 	.word	0x00000000
        /*0050*/ 	.short	0x0001
        /*0052*/ 	.short	0x0008
        /*0054*/ 	.byte	0x00, 0xf5, 0x21, 0x00


	//----- nvinfo : EIATTR_KPARAM_INFO
	.align		4
.L_22:
        /*0058*/ 	.byte	0x04, 0x17
        /*005a*/ 	.short	(.L_24 - .L_23)
.L_23:
        /*005c*/ 	.word	0x00000000
        /*0060*/ 	.short	0x0000
        /*0062*/ 	.short	0x0000
        /*0064*/ 	.byte	0x00, 0xf5, 0x21, 0x00


	//----- nvinfo : EIATTR_SPARSE_MMA_MASK
	.align		4
.L_24:
        /*0068*/ 	.byte	0x03, 0x50
        /*006a*/ 	.short	0x0000


	//----- nvinfo : EIATTR_MAXREG_COUNT
	.align		4
        /*006c*/ 	.byte	0x03, 0x1b
        /*006e*/ 	.short	0x00ff


	//----- nvinfo : EIATTR_MERCURY_ISA_VERSION
	.align		4
        /*0070*/ 	.byte	0x03, 0x5f
        /*0072*/ 	.short	0x0101


	//----- nvinfo : EIATTR_VRC_CTA_INIT_COUNT
	.align		4
        /*0074*/ 	.byte	0x02, 0x4a
	.zero		1
	.zero		1


	//----- nvinfo : EIATTR_EXIT_INSTR_OFFSETS
	.align		4
        /*0078*/ 	.byte	0x04, 0x1c
        /*007a*/ 	.short	(.L_26 - .L_25)


	//   ....[0]....
.L_25:
        /*007c*/ 	.word	0x00000080


	//   ....[1]....
        /*0080*/ 	.word	0x000000b0


	//   ....[2]....
        /*0084*/ 	.word	0x00000e00


	//----- nvinfo : EIATTR_CRS_STACK_SIZE
	.align		4
.L_26:
        /*0088*/ 	.byte	0x04, 0x1e
        /*008a*/ 	.short	(.L_28 - .L_27)
.L_27:
        /*008c*/ 	.word	0x00000000


	//----- nvinfo : EIATTR_CBANK_PARAM_SIZE
	.align		4
.L_28:
        /*0090*/ 	.byte	0x03, 0x19
        /*0092*/ 	.short	0x0020


	//----- nvinfo : EIATTR_PARAM_CBANK
	.align		4
        /*0094*/ 	.byte	0x04, 0x0a
        /*0096*/ 	.short	(.L_30 - .L_29)
	.align		4
.L_29:
        /*0098*/ 	.word	index@(.nv.constant0._Z14simulate_cellsPK17HBridgeCellDevicePfiiff)
        /*009c*/ 	.short	0x0380
        /*009e*/ 	.short	0x0020


	//----- nvinfo : EIATTR_SW_WAR
	.align		4
.L_30:
        /*00a0*/ 	.byte	0x04, 0x36
        /*00a2*/ 	.short	(.L_32 - .L_31)
.L_31:
        /*00a4*/ 	.word	0x00000008
.L_32:


//--------------------- .nv.callgraph             --------------------------
	.section	.nv.callgraph,"",@"SHT_CUDA_CALLGRAPH"
	.align	4
	.sectionentsize	8
	.align		4
        /*0000*/ 	.word	0x00000000
	.align		4
        /*0004*/ 	.word	0xffffffff
	.align		4
        /*0008*/ 	.word	0x00000000
	.align		4
        /*000c*/ 	.word	0xfffffffe
	.align		4
        /*0010*/ 	.word	0x00000000
	.align		4
        /*0014*/ 	.word	0xfffffffd
	.align		4
        /*0018*/ 	.word	0x00000000
	.align		4
        /*001c*/ 	.word	0xfffffffc


//--------------------- .nv.constant4             --------------------------
	.section	.nv.constant4,"a",@progbits
	.align	8
	.align		8
.nv.constant4:
        /*0000*/ 	.dword	__cudart_i2opi_f


//--------------------- .text._Z14simulate_cellsPK17HBridgeCellDevicePfiiff --------------------------
	.section	.text._Z14simulate_cellsPK17HBridgeCellDevicePfiiff,"ax",@progbits
	.align	128
        .global         _Z14simulate_cellsPK17HBridgeCellDevicePfiiff
        .type           _Z14simulate_cellsPK17HBridgeCellDevicePfiiff,@function
        .size           _Z14simulate_cellsPK17HBridgeCellDevicePfiiff,(.L_x_26 - _Z14simulate_cellsPK17HBridgeCellDevicePfiiff)
        .other          _Z14simulate_cellsPK17HBridgeCellDevicePfiiff,@"STO_CUDA_ENTRY STV_DEFAULT"
_Z14simulate_cellsPK17HBridgeCellDevicePfiiff:
.text._Z14simulate_cellsPK17HBridgeCellDevicePfiiff:
[----:B------:R-:W0:Y:S01]  /*0000*/  LDC R1, c[0x0][0x37c] ;  /* 0x0000df00ff017b82 */ /* 0x000e220000000800 */
[----:B------:R-:W1:Y:S07]  /*0010*/  S2R R3, SR_TID.X ;  /* 0x0000000000037919 */ /* 0x000e6e0000002100 */
[----:B------:R-:W1:Y:S01]  /*0020*/  S2UR UR4, SR_CTAID.X ;  /* 0x00000000000479c3 */ /* 0x000e620000002500 */
[----:B------:R-:W2:Y:S01]  /*0030*/  LDCU UR5, c[0x0][0x390] ;  /* 0x00007200ff0577ac */ /* 0x000ea20008000800 */
[----:B0-----:R-:W-:-:S06]  /*0040*/  VIADD R1, R1, 0xffffffe0 ;  /* 0xffffffe001017836 */ /* 0x001fcc0000000000 */
[----:B------:R-:W1:Y:S02]  /*0050*/  LDC R8, c[0x0][0x360] ;  /* 0x0000d800ff087b82 */ /* 0x000e640000000800 */
[----:B-1----:R-:W-:-:S05]  /*0060*/  IMAD R8, R8, UR4, R3 ;  /* 0x0000000408087c24 */ /* 0x002fca000f8e0203 */
[----:B--2---:R-:W-:-:S13]  /*0070*/  ISETP.GE.AND P0, PT, R8, UR5, PT ;  /* 0x0000000508007c0c */ /* 0x004fda000bf06270 */
[----:B------:R-:W-:Y:S05]  /*0080*/  @P0 EXIT ;  /* 0x000000000000094d */ /* 0x000fea0003800000 */
[----:B------:R-:W0:Y:S02]  /*0090*/  LDC R0, c[0x0][0x394] ;  /* 0x0000e500ff007b82 */ /* 0x000e240000000800 */
[----:B0-----:R-:W-:-:S13]  /*00a0*/  ISETP.GE.AND P0, PT, R0, 0x1, PT ;  /* 0x000000010000780c */ /* 0x001fda0003f06270 */
[----:B------:R-:W-:Y:S05]  /*00b0*/  @!P0 EXIT ;  /* 0x000000000000894d */ /* 0x000fea0003800000 */
[----:B------:R-:W0:Y:S01]  /*00c0*/  LDC.64 R2, c[0x0][0x380] ;  /* 0x0000e000ff027b82 */ /* 0x000e220000000a00 */
[----:B------:R-:W1:Y:S07]  /*00d0*/  LDCU.64 UR8, c[0x0][0x358] ;  /* 0x00006b00ff0877ac */ /* 0x000e6e0008000a00 */
[----:B------:R-:W2:Y:S01]  /*00e0*/  LDC R5, c[0x0][0x39c] ;  /* 0x0000e700ff057b82 */ /* 0x000ea20000000800 */
[----:B0-----:R-:W-:-:S05]  /*00f0*/  IMAD.WIDE R2, R8, 0x10, R2 ;  /* 0x0000001008027825 */ /* 0x001fca00078e0202 */
[----:B-1----:R0:W5:Y:S04]  /*0100*/  LDG.E R17, desc[UR8][R2.64] ;  /* 0x0000000802117981 */ /* 0x002168000c1e1900 */
[----:B------:R0:W5:Y:S04]  /*0110*/  LDG.E R7, desc[UR8][R2.64+0x4] ;  /* 0x0000040802077981 */ /* 0x000168000c1e1900 */
[----:B------:R0:W5:Y:S04]  /*0120*/  LDG.E R6, desc[UR8][R2.64+0x8] ;  /* 0x0000080802067981 */ /* 0x000168000c1e1900 */
[----:B------:R0:W5:Y:S01]  /*0130*/  LDG.E R13, desc[UR8][R2.64+0xc] ;  /* 0x00000c08020d7981 */ /* 0x000162000c1e1900 */
[----:B--2---:R-:W-:-:S05]  /*0140*/  VIADD R0, R5, 0x1800000 ;  /* 0x0180000005007836 */ /* 0x004fca0000000000 */
[----:B------:R-:W-:-:S04]  /*0150*/  LOP3.LUT R0, R0, 0x7f800000, RZ, 0xc0, !PT ;  /* 0x7f80000000007812 */ /* 0x000fc800078ec0ff */
[----:B------:R-:W-:-:S13]  /*0160*/  ISETP.GT.U32.AND P0, PT, R0, 0x1ffffff, PT ;  /* 0x01ffffff0000780c */ /* 0x000fda0003f04070 */
[----:B0-----:R-:W-:Y:S05]  /*0170*/  @P0 BRA `(.L_x_0) ;  /* 0x00000000000c0947 */ /* 0x001fea0003800000 */
[----:B------:R-:W-:-:S07]  /*0180*/  MOV R2, 0x1a0 ;  /* 0x000001a000027802 */ /* 0x000fce0000000f00 */
[----:B-----5:R-:W-:Y:S05]  /*0190*/  CALL.REL.NOINC `($__internal_0_$__cuda_sm20_rcp_rn_f32_slowpath) ;  /* 0x0000000c001c7944 */ /* 0x020fea0003c00000 */
[----:B------:R-:W-:Y:S05]  /*01a0*/  BRA `(.L_x_1) ;  /* 0x0000000000107947 */ /* 0x000fea0003800000 */
.L_x_0:
[----:B------:R-:W0:Y:S02]  /*01b0*/  MUFU.RCP R18, R5 ;  /* 0x0000000500127308 */ /* 0x000e240000001000 */
[----:B0-----:R-:W-:-:S04]  /*01c0*/  FFMA R0, R18, R5, -1 ;  /* 0xbf80000012007423 */ /* 0x001fc80000000005 */
[----:B------:R-:W-:-:S04]  /*01d0*/  FADD.FTZ R3, -R0, -RZ ;  /* 0x800000ff00037221 */ /* 0x000fc80000010100 */
[----:B------:R-:W-:-:S07]  /*01e0*/  FFMA R18, R18, R3, R18 ;  /* 0x0000000312127223 */ /* 0x000fce0000000012 */
.L_x_1:
[C---:B------:R-:W-:Y:S01]  /*01f0*/  FMUL R16, |R18|.reuse, 8388608 ;  /* 0x4b00000012107820 */ /* 0x040fe20000400200 */
[----:B-----5:R-:W-:Y:S01]  /*0200*/  FMUL R13, R13, 6.2831854820251464844 ;  /* 0x40c90fdb0d0d7820 */ /* 0x020fe20000400000 */
[----:B------:R-:W-:Y:S01]  /*0210*/  FADD R12, |R18|, -RZ ;  /* 0x800000ff120c7221 */ /* 0x000fe20000000200 */
[----:B------:R-:W-:Y:S02]  /*0220*/  UMOV UR4, URZ ;  /* 0x000000ff00047c82 */ /* 0x000fe40008000000 */
[C---:B------:R-:W-:Y:S02]  /*0230*/  LOP3.LUT R15, R16.reuse, 0x7fffff, RZ, 0xc0, !PT ;  /* 0x007fffff100f7812 */ /* 0x040fe400078ec0ff */
[----:B------:R-:W-:Y:S02]  /*0240*/  LOP3.LUT R9, R16, 0xff800000, RZ, 0xc0, !PT ;  /* 0xff80000010097812 */ /* 0x000fe400078ec0ff */
[----:B------:R-:W-:-:S04]  /*0250*/  LOP3.LUT R15, R15, 0x3f800000, RZ, 0xfc, !PT ;  /* 0x3f8000000f0f7812 */ /* 0x000fc800078efcff */
[----:B------:R0:W1:Y:S03]  /*0260*/  MUFU.RCP R14, R15 ;  /* 0x0000000f000e7308 */ /* 0x0000660000001000 */
.L_x_12:
[----:B--2---:R-:W2:Y:S01]  /*0270*/  LDC R5, c[0x0][0x398] ;  /* 0x0000e600ff057b82 */ /* 0x004ea20000000800 */
[----:B------:R-:W-:Y:S01]  /*0280*/  I2FP.F32.U32 R0, UR4 ;  /* 0x0000000400007c45 */ /* 0x000fe20008201000 */
[----:B--2---:R-:W2:Y:S08]  /*0290*/  MUFU.RCP R2, R5 ;  /* 0x0000000500027308 */ /* 0x004eb00000001000 */
[----:B------:R-:W3:Y:S01]  /*02a0*/  FCHK P0, R0, R5 ;  /* 0x0000000500007302 */ /* 0x000ee20000000000 */
[----:B--2---:R-:W-:-:S04]  /*02b0*/  FFMA R3, R2, -R5, 1 ;  /* 0x3f80000002037423 */ /* 0x004fc80000000805 */
[----:B------:R-:W-:-:S04]  /*02c0*/  FFMA R3, R2, R3, R2 ;  /* 0x0000000302037223 */ /* 0x000fc80000000002 */
[----:B------:R-:W-:-:S04]  /*02d0*/  FFMA R19, R0, R3, RZ ;  /* 0x0000000300137223 */ /* 0x000fc800000000ff */
[----:B------:R-:W-:-:S04]  /*02e0*/  FFMA R2, R19, -R5, R0 ;  /* 0x8000000513027223 */ /* 0x000fc80000000000 */
[----:B------:R-:W-:Y:S01]  /*02f0*/  FFMA R19, R3, R2, R19 ;  /* 0x0000000203137223 */ /* 0x000fe20000000013 */
[----:B---3--:R-:W-:Y:S06]  /*0300*/  @!P0 BRA `(.L_x_2) ;  /* 0x0000000000108947 */ /* 0x008fec0003800000 */
[----:B------:R-:W2:Y:S01]  /*0310*/  LDC R3, c[0x0][0x398] ;  /* 0x0000e600ff037b82 */ /* 0x000ea20000000800 */
[----:B------:R-:W-:-:S07]  /*0320*/  MOV R2, 0x340 ;  /* 0x0000034000027802 */ /* 0x000fce0000000f00 */
[----:B012---:R-:W-:Y:S05]  /*0330*/  CALL.REL.NOINC `($__internal_1_$__cuda_sm3x_div_rn_noftz_f32_slowpath) ;  /* 0x0000000c00847944 */ /* 0x007fea0003c00000 */
[----:B------:R-:W-:-:S07]  /*0340*/  IMAD.MOV.U32 R19, RZ, RZ, R0 ;  /* 0x000000ffff137224 */ /* 0x000fce00078e0000 */
.L_x_2:
[C---:B------:R-:W-:Y:S01]  /*0350*/  FSETP.GEU.AND P0, PT, |R19|.reuse, |R18|, PT ;  /* 0x400000121300720b */ /* 0x040fe20003f0e200 */
[----:B------:R-:W-:-:S12]  /*0360*/  FADD R3, |R19|, -RZ ;  /* 0x800000ff13037221 */ /* 0x000fd80000000200 */
[----:B------:R-:W-:Y:S05]  /*0370*/  @!P0 BRA `(.L_x_3) ;  /* 0x0000000000dc8947 */ /* 0x000fea0003800000 */
[----:B------:R-:W-:-:S13]  /*0380*/  FSETP.GTU.AND P0, PT, R3, R16, PT ;  /* 0x000000100300720b */ /* 0x000fda0003f0c000 */
[----:B------:R-:W-:Y:S05]  /*0390*/  @P0 BRA `(.L_x_4) ;  /* 0x00000000006c0947 */ /* 0x000fea0003800000 */
[C---:B------:R-:W-:Y:S01]  /*03a0*/  FMUL R5, |R18|.reuse, 16777216 ;  /* 0x4b80000012057820 */ /* 0x040fe20000400200 */
[----:B------:R-:W-:Y:S01]  /*03b0*/  FSETP.GEU.AND P0, PT, |R18|, 1.175494350822287508e-38, PT ;  /* 0x008000001200780b */ /* 0x000fe20003f0e200 */
[----:B------:R-:W-:-:S03]  /*03c0*/  FMUL R0, R3, 16777216 ;  /* 0x4b80000003007820 */ /* 0x000fc60000400000 */
[----:B------:R-:W-:Y:S02]  /*03d0*/  FSEL R5, R5, |R18|, !P0 ;  /* 0x4000001205057208 */ /* 0x000fe40004000000 */
[----:B------:R-:W-:-:S04]  /*03e0*/  FSEL R0, R0, R3, !P0 ;  /* 0x0000000300007208 */ /* 0x000fc80004000000 */
[----:B------:R-:W2:Y:S02]  /*03f0*/  MUFU.RCP R5, R5 ;  /* 0x0000000500057308 */ /* 0x000ea40000001000 */
[----:B--2---:R-:W-:-:S06]  /*0400*/  FMUL R0, R5, R0 ;  /* 0x0000000005007220 */ /* 0x004fcc0000400000 */
[----:B------:R-:W2:Y:S02]  /*0410*/  FRND.TRUNC R0, R0 ;  /* 0x0000000000007307 */ /* 0x000ea4000020d000 */
[----:B--2---:R-:W-:-:S05]  /*0420*/  FFMA R11, R0, -|R18|, R3 ;  /* 0xc0000012000b7223 */ /* 0x004fca0000000003 */
[----:B------:R-:W-:-:S13]  /*0430*/  ISETP.GE.U32.AND P0, PT, R11, R12, PT ;  /* 0x0000000c0b00720c */ /* 0x000fda0003f06070 */
[----:B------:R-:W-:Y:S05]  /*0440*/  @!P0 BRA `(.L_x_5) ;  /* 0x0000000000388947 */ /* 0x000fea0003800000 */
[----:B------:R-:W-:-:S04]  /*0450*/  ISETP.GE.U32.AND P0, PT, R11, -0x7fffffff, PT ;  /* 0x800000010b00780c */ /* 0x000fc80003f06070 */
[----:B------:R-:W-:-:S09]  /*0460*/  FSETP.GEU.OR P1, PT, R11, -|R18|, !P0 ;  /* 0xc00000120b00720b */ /* 0x000fd2000472e400 */
[----:B------:R-:W-:-:S04]  /*0470*/  @P0 FADD R2, R0, -1 ;  /* 0xbf80000000020421 */ /* 0x000fc80000000000 */
[----:B------:R-:W-:-:S04]  /*0480*/  @!P1 FADD R2, R2, -1 ;  /* 0xbf80000002029421 */ /* 0x000fc80000000000 */
[----:B------:R-:W-:Y:S01]  /*0490*/  @P0 IMAD.MOV.U32 R0, RZ, RZ, R2 ;  /* 0x000000ffff000224 */ /* 0x000fe200078e0002 */
[----:B------:R-:W-:Y:S06]  /*04a0*/  @P0 BRA `(.L_x_5) ;  /* 0x0000000000200947 */ /* 0x000fec0003800000 */
[----:B------:R-:W-:Y:S01]  /*04b0*/  FADD R2, |R18|, |R18| ;  /* 0x4000001212027221 */ /* 0x000fe20000000200 */
[----:B------:R-:W-:-:S04]  /*04c0*/  FADD R0, R0, 1 ;  /* 0x3f80000000007421 */ /* 0x000fc80000000000 */
[----:B------:R-:W-:-:S13]  /*04d0*/  FSETP.GE.AND P0, PT, R11, R2, PT ;  /* 0x000000020b00720b */ /* 0x000fda0003f06000 */
[----:B------:R-:W-:-:S05]  /*04e0*/  @P0 FFMA R2, |R18|, -3, R11 ;  /* 0xc040000012020823 */ /* 0x000fca000000020b */
[----:B------:R-:W-:Y:S01]  /*04f0*/  FSETP.GE.AND P1, PT, R2, RZ, P0 ;  /* 0x000000ff0200720b */ /* 0x000fe20000726000 */
[----:B------:R-:W-:-:S12]  /*0500*/  @P0 FADD R2, R0, 1 ;  /* 0x3f80000000020421 */ /* 0x000fd80000000000 */
[----:B------:R-:W-:-:S04]  /*0510*/  @P1 FADD R2, R2, 1 ;  /* 0x3f80000002021421 */ /* 0x000fc80000000000 */
[----:B------:R-:W-:-:S07]  /*0520*/  @P0 IMAD.MOV.U32 R0, RZ, RZ, R2 ;  /* 0x000000ffff000224 */ /* 0x000fce00078e0002 */
.L_x_5:
[----:B------:R-:W-:Y:S01]  /*0530*/  FFMA R3, R0, -|R18|, R3 ;  /* 0xc000001200037223 */ /* 0x000fe20000000003 */
[----:B------:R-:W-:Y:S06]  /*0540*/  BRA `(.L_x_3) ;  /* 0x0000000000687947 */ /* 0x000fec0003800000 */
.L_x_4:
[C---:B------:R-:W-:Y:S01]  /*0550*/  IMAD.IADD R0, R3.reuse, 0x1, -R9 ;  /* 0x0000000103007824 */ /* 0x040fe200078e0a09 */
[C---:B------:R-:W-:Y:S02]  /*0560*/  ISETP.GT.U32.AND P0, PT, R3.reuse, 0x7f7fffff, PT ;  /* 0x7f7fffff0300780c */ /* 0x040fe40003f04070 */
[----:B------:R-:W-:Y:S02]  /*0570*/  LOP3.LUT R3, R3, 0x7fffff, RZ, 0xc0, !PT ;  /* 0x007fffff03037812 */ /* 0x000fe400078ec0ff */
[----:B------:R-:W-:Y:S02]  /*0580*/  LOP3.LUT R0, R0, 0xff800000, RZ, 0xc0, !PT ;  /* 0xff80000000007812 */ /* 0x000fe400078ec0ff */
[----:B------:R-:W-:Y:S02]  /*0590*/  FSETP.GT.AND P2, PT, |R18|, RZ, PT ;  /* 0x000000ff1200720b */ /* 0x000fe40003f44200 */
[----:B------:R-:W-:Y:S01]  /*05a0*/  FSEL R2, R9, +QNAN , !P0 ;  /* 0x7fffffff09027808 */ /* 0x000fe20004000000 */
[----:B------:R-:W-:Y:S01]  /*05b0*/  VIADD R0, R0, 0xb800000 ;  /* 0x0b80000000007836 */ /* 0x000fe20000000000 */
[----:B------:R-:W-:-:S02]  /*05c0*/  LOP3.LUT R3, R3, 0x3f800000, RZ, 0xfc, !PT ;  /* 0x3f80000003037812 */ /* 0x000fc400078efcff */
[----:B------:R-:W-:Y:S02]  /*05d0*/  FSEL R11, R2, +QNAN , P2 ;  /* 0x7fffffff020b7808 */ /* 0x000fe40001000000 */
[----:B------:R-:W-:-:S13]  /*05e0*/  ISETP.NE.AND P1, PT, R0, RZ, PT ;  /* 0x000000ff0000720c */ /* 0x000fda0003f25270 */
[----:B------:R-:W-:Y:S05]  /*05f0*/  @!P1 BRA `(.L_x_6) ;  /* 0x0000000000349947 */ /* 0x000fea0003800000 */
.L_x_7:
[----:B------:R-:W-:-:S05]  /*0600*/  VIMNMX.U32 R2, PT, PT, R0, 0xb800000, PT ;  /* 0x0b80000000027848 */ /* 0x000fca0003fe0000 */
[----:B------:R-:W-:Y:S02]  /*0610*/  IMAD.IADD R4, R2, 0x1, R3 ;  /* 0x0000000102047824 */ /* 0x000fe400078e0203 */
[----:B------:R-:W-:Y:S02]  /*0620*/  IMAD.IADD R0, R0, 0x1, -R2 ;  /* 0x0000000100007824 */ /* 0x000fe400078e0a02 */
[----:B-1----:R-:W-:-:S03]  /*0630*/  FMUL R3, R14, R4 ;  /* 0x000000040e037220 */ /* 0x002fc60000400000 */
[----:B------:R-:W-:Y:S01]  /*0640*/  ISETP.NE.AND P1, PT, R0, RZ, PT ;  /* 0x000000ff0000720c */ /* 0x000fe20003f25270 */
[----:B------:R-:W-:-:S04]  /*0650*/  FFMA R5, -R15, R3, R4 ;  /* 0x000000030f057223 */ /* 0x000fc80000000104 */
[----:B------:R-:W-:-:S04]  /*0660*/  FFMA R5, R14, R5, R3 ;  /* 0x000000050e057223 */ /* 0x000fc80000000003 */
[----:B------:R-:W-:-:S04]  /*0670*/  FFMA R10, -R15, R5, R4 ;  /* 0x000000050f0a7223 */ /* 0x000fc80000000104 */
[----:B------:R-:W-:-:S06]  /*0680*/  FFMA.RZ R10, R14, R10, R5 ;  /* 0x0000000a0e0a7223 */ /* 0x000fcc000000c005 */
[----:B------:R-:W1:Y:S02]  /*0690*/  FRND.TRUNC R10, R10 ;  /* 0x0000000a000a7307 */ /* 0x000e64000020d000 */
[----:B-1----:R-:W-:-:S05]  /*06a0*/  FFMA R3, -R15, R10, R4 ;  /* 0x0000000a0f037223 */ /* 0x002fca0000000104 */
[----:B------:R-:W-:-:S13]  /*06b0*/  ISETP.NE.AND P0, PT, R3, RZ, PT ;  /* 0x000000ff0300720c */ /* 0x000fda0003f05270 */
[----:B------:R-:W-:Y:S05]  /*06c0*/  @P0 BRA P1, `(.L_x_7) ;  /* 0xfffffffc00cc0947 */ /* 0x000fea000083ffff */
.L_x_6:
[----:B------:R-:W-:-:S04]  /*06d0*/  FMUL R0, R3, 1.1920928955078125e-07 ;  /* 0x3400000003007820 */ /* 0x000fc80000400000 */
[----:B------:R-:W-:-:S07]  /*06e0*/  FMUL R3, R11, R0 ;  /* 0x000000000b037220 */ /* 0x000fce0000400000 */
.L_x_3:
[----:B------:R-:W2:Y:S01]  /*06f0*/  MUFU.RCP R5, R18 ;  /* 0x0000001200057308 */ /* 0x000ea20000001000 */
[C---:B------:R-:W-:Y:S02]  /*0700*/  FSETP.NAN.AND P0, PT, |R3|.reuse, |R3|, PT ;  /* 0x400000030300720b */ /* 0x040fe40003f08200 */
[----:B------:R-:W-:-:S04]  /*0710*/  LOP3.LUT R0, R3, 0x80000000, R19, 0xb8, !PT ;  /* 0x8000000003007812 */ /* 0x000fc800078eb813 */
[----:B------:R-:W-:-:S06]  /*0720*/  FSEL R0, R3, R0, P0 ;  /* 0x0000000003007208 */ /* 0x000fcc0000000000 */
[----:B------:R-:W3:Y:S01]  /*0730*/  FCHK P0, R0, R18 ;  /* 0x0000001200007302 */ /* 0x000ee20000000000 */
[----:B--2---:R-:W-:-:S04]  /*0740*/  FFMA R2, R5, -R18, 1 ;  /* 0x3f80000005027423 */ /* 0x004fc80000000812 */
[----:B------:R-:W-:-:S04]  /*0750*/  FFMA R5, R5, R2, R5 ;  /* 0x0000000205057223 */ /* 0x000fc80000000005 */
[----:B------:R-:W-:-:S04]  /*0760*/  FFMA R3, R0, R5, RZ ;  /* 0x0000000500037223 */ /* 0x000fc800000000ff */
[----:B------:R-:W-:-:S04]  /*0770*/  FFMA R2, R3, -R18, R0 ;  /* 0x8000001203027223 */ /* 0x000fc80000000000 */
[----:B------:R-:W-:Y:S01]  /*0780*/  FFMA R2, R5, R2, R3 ;  /* 0x0000000205027223 */ /* 0x000fe20000000003 */
[----:B---3--:R-:W-:Y:S06]  /*0790*/  @!P0 BRA `(.L_x_8) ;  /* 0x0000000000108947 */ /* 0x008fec0003800000 */
[----:B------:R-:W-:Y:S01]  /*07a0*/  IMAD.MOV.U32 R3, RZ, RZ, R18 ;  /* 0x000000ffff037224 */ /* 0x000fe200078e0012 */
[----:B------:R-:W-:-:S07]  /*07b0*/  MOV R2, 0x7d0 ;  /* 0x000007d000027802 */ /* 0x000fce0000000f00 */
[----:B01----:R-:W-:Y:S05]  /*07c0*/  CALL.REL.NOINC `($__internal_1_$__cuda_sm3x_div_rn_noftz_f32_slowpath) ;  /* 0x0000000800607944 */ /* 0x003fea0003c00000 */
[----:B------:R-:W-:-:S07]  /*07d0*/  IMAD.MOV.U32 R2, RZ, RZ, R0 ;  /* 0x000000ffff027224 */ /* 0x000fce00078e0000 */
.L_x_8:
[----:B------:R-:W-:Y:S01]  /*07e0*/  FFMA R19, R13, R19, R6 ;  /* 0x000000130d137223 */ /* 0x000fe20000000006 */
[C---:B------:R-:W-:Y:S01]  /*07f0*/  FSETP.GEU.AND P0, PT, R2.reuse, 0.5, PT ;  /* 0x3f0000000200780b */ /* 0x040fe20003f0e000 */
[----:B------:R-:W-:Y:S01]  /*0800*/  IMAD.MOV.U32 R5, RZ, RZ, 0x40800000 ;  /* 0x40800000ff057424 */ /* 0x000fe200078e00ff */
[----:B------:R-:W-:Y:S01]  /*0810*/  BSSY.RECONVERGENT B0, `(.L_x_9) ;  /* 0x0000042000007945 */ /* 0x000fe20003800200 */
[C---:B------:R-:W-:Y:S01]  /*0820*/  FMUL R4, R19.reuse, 0.63661974668502807617 ;  /* 0x3f22f98313047820 */ /* 0x040fe20000400000 */
[----:B------:R-:W-:Y:S01]  /*0830*/  FSETP.GE.AND P1, PT, |R19|, 105615, PT ;  /* 0x47ce47801300780b */ /* 0x000fe20003f26200 */
[----:B------:R-:W-:-:S04]  /*0840*/  FFMA R20, R2, R5, -1 ;  /* 0xbf80000002147423 */ /* 0x000fc80000000005 */
[----:B------:R-:W2:Y:S04]  /*0850*/  F2I.NTZ R4, R4 ;  /* 0x0000000400047305 */ /* 0x000ea80000203100 */
[----:B------:R-:W-:Y:S01]  /*0860*/  @P0 FFMA R20, R2, -R5, 3 ;  /* 0x4040000002140423 */ /* 0x000fe20000000805 */
[----:B--2---:R-:W-:-:S05]  /*0870*/  I2FP.F32.S32 R0, R4 ;  /* 0x0000000400007245 */ /* 0x004fca0000201400 */
[----:B------:R-:W-:-:S04]  /*0880*/  FFMA R3, R0, -1.5707962512969970703, R19 ;  /* 0xbfc90fda00037823 */ /* 0x000fc80000000013 */
[----:B------:R-:W-:-:S04]  /*0890*/  FFMA R3, R0, -7.5497894158615963534e-08, R3 ;  /* 0xb3a2216800037823 */ /* 0x000fc80000000003 */
[----:B------:R-:W-:Y:S01]  /*08a0*/  FFMA R0, R0, -5.3903029534742383927e-15, R3 ;  /* 0xa7c234c500007823 */ /* 0x000fe20000000003 */
[----:B------:R-:W-:Y:S06]  /*08b0*/  @!P1 BRA `(.L_x_10) ;  /* 0x0000000000dc9947 */ /* 0x000fec0003800000 */
[----:B------:R-:W-:-:S13]  /*08c0*/  FSETP.NEU.AND P0, PT, |R19|, +INF , PT ;  /* 0x7f8000001300780b */ /* 0x000fda0003f0d200 */
[----:B------:R-:W-:Y:S01]  /*08d0*/  @!P0 FMUL R0, RZ, R19 ;  /* 0x00000013ff008220 */ /* 0x000fe20000400000 */
[----:B------:R-:W-:Y:S01]  /*08e0*/  @!P0 IMAD.MOV.U32 R4, RZ, RZ, RZ ;  /* 0x000000ffff048224 */ /* 0x000fe200078e00ff */
[----:B------:R-:W-:Y:S06]  /*08f0*/  @!P0 BRA `(.L_x_10) ;  /* 0x0000000000cc8947 */ /* 0x000fec0003800000 */
[----:B------:R-:W-:Y:S01]  /*0900*/  IMAD.SHL.U32 R2, R19, 0x100, RZ ;  /* 0x0000010013027824 */ /* 0x000fe200078e00ff */
[----:B------:R-:W2:Y:S01]  /*0910*/  LDCU.64 UR10, c[0x4][URZ] ;  /* 0x01000000ff0a77ac */ /* 0x000ea20008000a00 */
[----:B------:R-:W-:Y:S02]  /*0920*/  IMAD.MOV.U32 R10, RZ, RZ, RZ ;  /* 0x000000ffff0a7224 */ /* 0x000fe400078e00ff */
[----:B------:R-:W-:Y:S01]  /*0930*/  IMAD.MOV.U32 R0, RZ, RZ, R1 ;  /* 0x000000ffff007224 */ /* 0x000fe200078e0001 */
[----:B------:R-:W-:Y:S01]  /*0940*/  LOP3.LUT R21, R2, 0x80000000, RZ, 0xfc, !PT ;  /* 0x8000000002157812 */ /* 0x000fe200078efcff */
[----:B------:R-:W-:Y:S01]  /*0950*/  UMOV UR6, URZ ;  /* 0x000000ff00067c82 */ /* 0x000fe20008000000 */
[----:B------:R-:W-:-:S05]  /*0960*/  UMOV UR5, URZ ;  /* 0x000000ff00057c82 */ /* 0x000fca0008000000 */
.L_x_11:
[----:B--2---:R-:W-:Y:S02]  /*0970*/  IMAD.U32 R2, RZ, RZ, UR10 ;  /* 0x0000000aff027e24 */ /* 0x004fe4000f8e00ff */
[----:B------:R-:W-:-:S05]  /*0980*/  IMAD.U32 R3, RZ, RZ, UR11 ;  /* 0x0000000bff037e24 */ /* 0x000fca000f8e00ff */
[----:B------:R-:W2:Y:S01]  /*0990*/  LDG.E.CONSTANT R2, desc[UR8][R2.64] ;  /* 0x0000000802027981 */ /* 0x000ea2000c1e9900 */
[----:B------:R-:W-:Y:S02]  /*09a0*/  UIADD3 UR10, UP0, UPT, UR10, 0x4, URZ ;  /* 0x000000040a0a7890 */ /* 0x000fe4000ff1e0ff */
[----:B------:R-:W-:Y:S02]  /*09b0*/  UIADD3 UR5, UPT, UPT, UR5, 0x1, URZ ;  /* 0x0000000105057890 */ /* 0x000fe4000fffe0ff */
[----:B------:R-:W-:Y:S02]  /*09c0*/  UIADD3.X UR11, UPT, UPT, URZ, UR11, URZ, UP0, !UPT ;  /* 0x0000000bff0b7290 */ /* 0x000fe400087fe4ff */
[----:B------:R-:W-:Y:S01]  /*09d0*/  UISETP.NE.AND UP0, UPT, UR5, 0x6, UPT ;  /* 0x000000060500788c */ /* 0x000fe2000bf05270 */
[----:B--2---:R-:W-:-:S03]  /*09e0*/  IMAD.WIDE.U32 R4, R2, R21, RZ ;  /* 0x0000001502047225 */ /* 0x004fc600078e00ff */
[----:B------:R-:W-:-:S04]  /*09f0*/  IADD3 R11, P0, PT, R4, R10, RZ ;  /* 0x0000000a040b7210 */ /* 0x000fc80007f1e0ff */
[----:B------:R-:W-:Y:S01]  /*0a00*/  IADD3.X R10, PT, PT, R5, UR6, RZ, P0, !PT ;  /* 0x00000006050a7c10 */ /* 0x000fe200087fe4ff */
[----:B------:R2:W-:Y:S02]  /*0a10*/  STL [R0], R11 ;  /* 0x0000000b00007387 */ /* 0x0005e40000100800 */
[----:B--2---:R-:W-:Y:S01]  /*0a20*/  VIADD R0, R0, 0x4 ;  /* 0x0000000400007836 */ /* 0x004fe20000000000 */
[----:B------:R-:W-:Y:S06]  /*0a30*/  BRA.U UP0, `(.L_x_11) ;  /* 0xfffffffd00cc7547 */ /* 0x000fec000b83ffff */
[----:B------:R-:W-:Y:S01]  /*0a40*/  SHF.R.U32.HI R4, RZ, 0x17, R19 ;  /* 0x00000017ff047819 */ /* 0x000fe20000011613 */
[----:B------:R2:W-:Y:S03]  /*0a50*/  STL [R1+0x18], R10 ;  /* 0x0000180a01007387 */ /* 0x0005e60000100800 */
[C---:B------:R-:W-:Y:S02]  /*0a60*/  LOP3.LUT R0, R4.reuse, 0xe0, RZ, 0xc0, !PT ;  /* 0x000000e004007812 */ /* 0x040fe400078ec0ff */
[----:B------:R-:W-:-:S03]  /*0a70*/  LOP3.LUT P0, RZ, R4, 0x1f, RZ, 0xc0, !PT ;  /* 0x0000001f04ff7812 */ /* 0x000fc6000780c0ff */
[----:B------:R-:W-:-:S05]  /*0a80*/  VIADD R0, R0, 0xffffff80 ;  /* 0xffffff8000007836 */ /* 0x000fca0000000000 */
[----:B------:R-:W-:-:S05]  /*0a90*/  SHF.R.U32.HI R0, RZ, 0x5, R0 ;  /* 0x00000005ff007819 */ /* 0x000fca0000011600 */
[----:B------:R-:W-:-:S05]  /*0aa0*/  IMAD R11, R0, -0x4, R1 ;  /* 0xfffffffc000b7824 */ /* 0x000fca00078e0201 */
[----:B------:R-:W3:Y:S04]  /*0ab0*/  LDL R0, [R11+0x18] ;  /* 0x000018000b007983 */ /* 0x000ee80000100800 */
[----:B------:R-:W3:Y:S04]  /*0ac0*/  LDL R3, [R11+0x14] ;  /* 0x000014000b037983 */ /* 0x000ee80000100800 */
[----:B------:R-:W4:Y:S01]  /*0ad0*/  @P0 LDL R2, [R11+0x10] ;  /* 0x000010000b020983 */ /* 0x000f220000100800 */
[----:B------:R-:W-:Y:S01]  /*0ae0*/  LOP3.LUT R4, R4, 0x1f, RZ, 0xc0, !PT ;  /* 0x0000001f04047812 */ /* 0x000fe200078ec0ff */
[----:B------:R-:W-:Y:S01]  /*0af0*/  UMOV UR6, 0x54442d19 ;  /* 0x54442d1900067882 */ /* 0x000fe20000000000 */
[----:B------:R-:W-:-:S02]  /*0b00*/  UMOV UR7, 0x3bf921fb ;  /* 0x3bf921fb00077882 */ /* 0x000fc40000000000 */
[-C--:B---3--:R-:W-:Y:S02]  /*0b10*/  @P0 SHF.L.W.U32.HI R0, R3, R4.reuse, R0 ;  /* 0x0000000403000219 */ /* 0x088fe40000010e00 */
[----:B----4-:R-:W-:Y:S02]  /*0b20*/  @P0 SHF.L.W.U32.HI R3, R2, R4, R3 ;  /* 0x0000000402030219 */ /* 0x010fe40000010e03 */
[----:B------:R-:W-:Y:S02]  /*0b30*/  ISETP.GE.AND P0, PT, R19, RZ, PT ;  /* 0x000000ff1300720c */ /* 0x000fe40003f06270 */
[C---:B------:R-:W-:Y:S01]  /*0b40*/  SHF.L.W.U32.HI R4, R3.reuse, 0x2, R0 ;  /* 0x0000000203047819 */ /* 0x040fe20000010e00 */
[----:B------:R-:W-:-:S03]  /*0b50*/  IMAD.SHL.U32 R3, R3, 0x4, RZ ;  /* 0x0000000403037824 */ /* 0x000fc600078e00ff */
[----:B------:R-:W-:Y:S02]  /*0b60*/  SHF.R.S32.HI R5, RZ, 0x1f, R4 ;  /* 0x0000001fff057819 */ /* 0x000fe40000011404 */
[----:B------:R-:W-:Y:S02]  /*0b70*/  LOP3.LUT R19, R4, R19, RZ, 0x3c, !PT ;  /* 0x0000001304137212 */ /* 0x000fe400078e3cff */
[C---:B------:R-:W-:Y:S02]  /*0b80*/  LOP3.LUT R2, R5.reuse, R3, RZ, 0x3c, !PT ;  /* 0x0000000305027212 */ /* 0x040fe400078e3cff */
[----:B------:R-:W-:Y:S02]  /*0b90*/  LOP3.LUT R3, R5, R4, RZ, 0x3c, !PT ;  /* 0x0000000405037212 */ /* 0x000fe400078e3cff */
[----:B------:R-:W-:Y:S02]  /*0ba0*/  SHF.R.U32.HI R5, RZ, 0x1e, R0 ;  /* 0x0000001eff057819 */ /* 0x000fe40000011600 */
[----:B------:R-:W-:-:S02]  /*0bb0*/  ISETP.GE.AND P1, PT, R19, RZ, PT ;  /* 0x000000ff1300720c */ /* 0x000fc40003f26270 */
[----:B------:R-:W2:Y:S01]  /*0bc0*/  I2F.F64.S64 R2, R2 ;  /* 0x0000000200027312 */ /* 0x000ea20000301c00 */
[----:B------:R-:W-:-:S05]  /*0bd0*/  LEA.HI R4, R4, R5, RZ, 0x1 ;  /* 0x0000000504047211 */ /* 0x000fca00078f08ff */
[----:B------:R-:W-:-:S04]  /*0be0*/  IMAD.MOV R0, RZ, RZ, -R4 ;  /* 0x000000ffff007224 */ /* 0x000fc800078e0a04 */
[----:B------:R-:W-:Y:S01]  /*0bf0*/  @!P0 IMAD.MOV.U32 R4, RZ, RZ, R0 ;  /* 0x000000ffff048224 */ /* 0x000fe200078e0000 */
[----:B--2---:R-:W-:-:S10]  /*0c00*/  DMUL R10, R2, UR6 ;  /* 0x00000006020a7c28 */ /* 0x004fd40008000000 */
[----:B------:R-:W2:Y:S02]  /*0c10*/  F2F.F32.F64 R10, R10 ;  /* 0x0000000a000a7310 */ /* 0x000ea40000301000 */
[----:B--2---:R-:W-:-:S07]  /*0c20*/  FSEL R0, -R10, R10, !P1 ;  /* 0x0000000a0a007208 */ /* 0x004fce0004800100 */
.L_x_10:
[----:B------:R-:W-:Y:S05]  /*0c30*/  BSYNC.RECONVERGENT B0 ;  /* 0x0000000000007941 */ /* 0x000fea0003800200 */
.L_x_9:
[----:B------:R-:W-:Y:S02]  /*0c40*/  IMAD.MOV.U32 R2, RZ, RZ, 0x37cbac00 ;  /* 0x37cbac00ff027424 */ /* 0x000fe400078e00ff */
[----:B------:R-:W-:Y:S01]  /*0c50*/  FMUL R11, R0, R0 ;  /* 0x00000000000b7220 */ /* 0x000fe20000400000 */
[C---:B------:R-:W-:Y:S01]  /*0c60*/  LOP3.LUT R3, R4.reuse, 0x1, RZ, 0xc0, !PT ;  /* 0x0000000104037812 */ /* 0x040fe200078ec0ff */
[----:B------:R-:W-:Y:S01]  /*0c70*/  IMAD.MOV.U32 R10, RZ, RZ, 0x3d2aaabb ;  /* 0x3d2aaabbff0a7424 */ /* 0x000fe200078e00ff */
[----:B------:R-:W-:Y:S01]  /*0c80*/  LOP3.LUT P1, RZ, R4, 0x2, RZ, 0xc0, !PT ;  /* 0x0000000204ff7812 */ /* 0x000fe2000782c0ff */
[----:B------:R-:W-:Y:S01]  /*0c90*/  FFMA R2, R11, R2, -0.0013887860113754868507 ;  /* 0xbab607ed0b027423 */ /* 0x000fe20000000002 */
[----:B------:R-:W-:Y:S01]  /*0ca0*/  ISETP.NE.U32.AND P0, PT, R3, 0x1, PT ;  /* 0x000000010300780c */ /* 0x000fe20003f05070 */
[----:B------:R-:W-:Y:S01]  /*0cb0*/  IMAD.MOV.U32 R3, RZ, RZ, 0x3effffff ;  /* 0x3effffffff037424 */ /* 0x000fe200078e00ff */
[----:B------:R-:W2:Y:S02]  /*0cc0*/  LDC R5, c[0x0][0x394] ;  /* 0x0000e500ff057b82 */ /* 0x000ea40000000800 */
[----:B------:R-:W-:-:S02]  /*0cd0*/  FSEL R2, R2, -0.00019574658654164522886, !P0 ;  /* 0xb94d415302027808 */ /* 0x000fc40004000000 */
[----:B------:R-:W-:Y:S02]  /*0ce0*/  FSEL R10, R10, 0.0083327032625675201416, !P0 ;  /* 0x3c0885e40a0a7808 */ /* 0x000fe40004000000 */
[----:B------:R-:W-:Y:S02]  /*0cf0*/  FSEL R4, -R3, -0.16666662693023681641, !P0 ;  /* 0xbe2aaaa803047808 */ /* 0x000fe40004000100 */
[----:B------:R-:W-:Y:S01]  /*0d00*/  FSEL R0, R0, 1, P0 ;  /* 0x3f80000000007808 */ /* 0x000fe20000000000 */
[C---:B------:R-:W-:Y:S02]  /*0d10*/  FFMA R10, R11.reuse, R2, R10 ;  /* 0x000000020b0a7223 */ /* 0x040fe4000000000a */
[----:B------:R-:W3:Y:S02]  /*0d20*/  LDC.64 R2, c[0x0][0x388] ;  /* 0x0000e200ff027b82 */ /* 0x000ee40000000a00 */
[C---:B------:R-:W-:Y:S01]  /*0d30*/  FFMA R4, R11.reuse, R10, R4 ;  /* 0x0000000a0b047223 */ /* 0x040fe20000000004 */
[----:B------:R-:W-:-:S04]  /*0d40*/  FFMA R11, R11, R0, RZ ;  /* 0x000000000b0b7223 */ /* 0x000fc800000000ff */
[----:B------:R-:W-:-:S04]  /*0d50*/  FFMA R0, R11, R4, R0 ;  /* 0x000000040b007223 */ /* 0x000fc80000000000 */
[----:B------:R-:W-:Y:S01]  /*0d60*/  @P1 FADD R0, RZ, -R0 ;  /* 0x80000000ff001221 */ /* 0x000fe20000000000 */
[----:B--2---:R-:W-:Y:S01]  /*0d70*/  IMAD R19, R8, R5, UR4 ;  /* 0x0000000408137e24 */ /* 0x004fe2000f8e0205 */
[----:B------:R-:W-:Y:S02]  /*0d80*/  UIADD3 UR4, UPT, UPT, UR4, 0x1, URZ ;  /* 0x0000000104047890 */ /* 0x000fe4000fffe0ff */
[----:B------:R-:W-:-:S05]  /*0d90*/  FMUL R11, R7, R0 ;  /* 0x00000000070b7220 */ /* 0x000fca0000400000 */
[----:B------:R-:W-:Y:S01]  /*0da0*/  FSETP.GT.AND P0, PT, R11, R20, PT ;  /* 0x000000140b00720b */ /* 0x000fe20003f04000 */
[----:B---3--:R-:W-:-:S03]  /*0db0*/  IMAD.WIDE R2, R19, 0x4, R2 ;  /* 0x0000000413027825 */ /* 0x008fc600078e0202 */
[----:B------:R-:W-:Y:S02]  /*0dc0*/  FSEL R11, R17, -R17, P0 ;  /* 0x80000011110b7208 */ /* 0x000fe40000000000 */
[----:B------:R-:W-:-:S03]  /*0dd0*/  ISETP.NE.AND P0, PT, R5, UR4, PT ;  /* 0x0000000405007c0c */ /* 0x000fc6000bf05270 */
[----:B------:R2:W-:Y:S10]  /*0de0*/  STG.E desc[UR8][R2.64], R11 ;  /* 0x0000000b02007986 */ /* 0x0005f4000c101908 */
[----:B------:R-:W-:Y:S05]  /*0df0*/  @P0 BRA `(.L_x_12) ;  /* 0xfffffff4001c0947 */ /* 0x000fea000383ffff */
[----:B------:R-:W-:Y:S05]  /*0e00*/  EXIT ;  /* 0x000000000000794d */ /* 0x000fea0003800000 */
        .weak           $__internal_0_$__cuda_sm20_rcp_rn_f32_slowpath
        .type           $__internal_0_$__cuda_sm20_rcp_rn_f32_slowpath,@function
        .size           $__internal_0_$__cuda_sm20_rcp_rn_f32_slowpath,($__internal_1_$__cuda_sm3x_div_rn_noftz_f32_slowpath - $__internal_0_$__cuda_sm20_rcp_rn_f32_slowpath)
$__internal_0_$__cuda_sm20_rcp_rn_f32_slowpath:
[----:B------:R-:W0:Y:S02]  /*0e10*/  LDC R0, c[0x0][0x39c] ;  /* 0x0000e700ff007b82 */ /* 0x000e240000000800 */
[----:B0-----:R-:W-:-:S05]  /*0e20*/  IMAD.SHL.U32 R4, R0, 0x2, RZ ;  /* 0x0000000200047824 */ /* 0x001fca00078e00ff */
[----:B------:R-:W-:-:S04]  /*0e30*/  SHF.R.U32.HI R3, RZ, 0x18, R4 ;  /* 0x00000018ff037819 */ /* 0x000fc80000011604 */
[----:B------:R-:W-:-:S13]  /*0e40*/  ISETP.NE.U32.AND P0, PT, R3, RZ, PT ;  /* 0x000000ff0300720c */ /* 0x000fda0003f05070 */
[----:B------:R-:W-:Y:S05]  /*0e50*/  @P0 BRA `(.L_x_13) ;  /* 0x0000000000280947 */ /* 0x000fea0003800000 */
[----:B------:R-:W-:-:S13]  /*0e60*/  ISETP.NE.AND P0, PT, R4, RZ, PT ;  /* 0x000000ff0400720c */ /* 0x000fda0003f05270 */
[----:B------:R0:W1:Y:S01]  /*0e70*/  @!P0 MUFU.RCP R3, R0 ;  /* 0x0000000000038308 */ /* 0x0000620000001000 */
[----:B------:R-:W-:Y:S05]  /*0e80*/  @!P0 BRA `(.L_x_14) ;  /* 0x0000000000a48947 */ /* 0x000fea0003800000 */
[----:B------:R-:W-:-:S04]  /*0e90*/  FFMA R4, R0, 1.84467440737095516160e+19, RZ ;  /* 0x5f80000000047823 */ /* 0x000fc800000000ff */
[----:B-1----:R-:W0:Y:S02]  /*0ea0*/  MUFU.RCP R3, R4 ;  /* 0x0000000400037308 */ /* 0x002e240000001000 */
[----:B0-----:R-:W-:-:S04]  /*0eb0*/  FFMA R0, R4, R3, -1 ;  /* 0xbf80000004007423 */ /* 0x001fc80000000003 */
[----:B------:R-:W-:-:S04]  /*0ec0*/  FADD.FTZ R0, -R0, -RZ ;  /* 0x800000ff00007221 */ /* 0x000fc80000010100 */
[----:B------:R-:W-:-:S04]  /*0ed0*/  FFMA R0, R3, R0, R3 ;  /* 0x0000000003007223 */ /* 0x000fc80000000003 */
[----:B------:R-:W-:Y:S01]  /*0ee0*/  FFMA R3, R0, 1.84467440737095516160e+19, RZ ;  /* 0x5f80000000037823 */ /* 0x000fe200000000ff */
[----:B------:R-:W-:Y:S06]  /*0ef0*/  BRA `(.L_x_14) ;  /* 0x0000000000887947 */ /* 0x000fec0003800000 */
.L_x_13:
[----:B------:R-:W-:-:S05]  /*0f00*/  VIADD R4, R3, 0xffffff03 ;  /* 0xffffff0303047836 */ /* 0x000fca0000000000 */
[----:B------:R-:W-:-:S13]  /*0f10*/  ISETP.GT.U32.AND P0, PT, R4, 0x1, PT ;  /* 0x000000010400780c */ /* 0x000fda0003f04070 */
[----:B------:R-:W-:Y:S05]  /*0f20*/  @P0 BRA `(.L_x_15) ;  /* 0x0000000000780947 */ /* 0x000fea0003800000 */
[----:B------:R-:W-:Y:S01]  /*0f30*/  LOP3.LUT R5, R0, 0x7fffff, RZ, 0xc0, !PT ;  /* 0x007fffff00057812 */ /* 0x000fe200078ec0ff */
[----:B------:R-:W-:-:S03]  /*0f40*/  IMAD.MOV.U32 R15, RZ, RZ, 0x3 ;  /* 0x00000003ff0f7424 */ /* 0x000fc600078e00ff */
[----:B------:R-:W-:Y:S02]  /*0f50*/  LOP3.LUT R5, R5, 0x3f800000, RZ, 0xfc, !PT ;  /* 0x3f80000005057812 */ /* 0x000fe400078efcff */
[----:B------:R-:W-:Y:S02]  /*0f60*/  SHF.L.U32 R12, R15, R4, RZ ;  /* 0x000000040f0c7219 */ /* 0x000fe400000006ff */
[----:B------:R-:W0:Y:S02]  /*0f70*/  MUFU.RCP R10, R5 ;  /* 0x00000005000a7308 */ /* 0x000e240000001000 */
[----:B0-----:R-:W-:-:S04]  /*0f80*/  FFMA R9, R5, R10, -1 ;  /* 0xbf80000005097423 */ /* 0x001fc8000000000a */
[----:B------:R-:W-:-:S04]  /*0f90*/  FADD.FTZ R9, -R9, -RZ ;  /* 0x800000ff09097221 */ /* 0x000fc80000010100 */
[CCC-:B------:R-:W-:Y:S01]  /*0fa0*/  FFMA.RM R11, R10.reuse, R9.reuse, R10.reuse ;  /* 0x000000090a0b7223 */ /* 0x1c0fe2000000400a */
[----:B------:R-:W-:-:S04]  /*0fb0*/  FFMA.RP R10, R10, R9, R10 ;  /* 0x000000090a0a7223 */ /* 0x000fc8000000800a */
[C---:B------:R-:W-:Y:S02]  /*0fc0*/  LOP3.LUT R9, R11.reuse, 0x7fffff, RZ, 0xc0, !PT ;  /* 0x007fffff0b097812 */ /* 0x040fe400078ec0ff */
[----:B------:R-:W-:Y:S02]  /*0fd0*/  FSETP.NEU.FTZ.AND P0, PT, R11, R10, PT ;  /* 0x0000000a0b00720b */ /* 0x000fe40003f1d000 */
[----:B------:R-:W-:Y:S02]  /*0fe0*/  LOP3.LUT R9, R9, 0x800000, RZ, 0xfc, !PT ;  /* 0x0080000009097812 */ /* 0x000fe400078efcff */
[----:B------:R-:W-:Y:S02]  /*0ff0*/  SEL R10, RZ, 0xffffffff, !P0 ;  /* 0xffffffffff0a7807 */ /* 0x000fe40004000000 */
[----:B------:R-:W-:-:S03]  /*1000*/  LOP3.LUT R5, R12, R9, RZ, 0xc0, !PT ;  /* 0x000000090c057212 */ /* 0x000fc600078ec0ff */
[----:B------:R-:W-:Y:S01]  /*1010*/  IMAD.MOV R10, RZ, RZ, -R10 ;  /* 0x000000ffff0a7224 */ /* 0x000fe200078e0a0a */
[----:B------:R-:W-:-:S04]  /*1020*/  SHF.R.U32.HI R5, RZ, R4, R5 ;  /* 0x00000004ff057219 */ /* 0x000fc80000011605 */
[----:B------:R-:W-:Y:S02]  /*1030*/  LOP3.LUT P1, RZ, R10, R4, R9, 0xf8, !PT ;  /* 0x000000040aff7212 */ /* 0x000fe4000782f809 */
[C---:B------:R-:W-:Y:S02]  /*1040*/  LOP3.LUT P0, RZ, R5.reuse, 0x1, RZ, 0xc0, !PT ;  /* 0x0000000105ff7812 */ /* 0x040fe4000780c0ff */
[----:B------:R-:W-:-:S04]  /*1050*/  LOP3.LUT P2, RZ, R5, 0x2, RZ, 0xc0, !PT ;  /* 0x0000000205ff7812 */ /* 0x000fc8000784c0ff */
[----:B------:R-:W-:Y:S02]  /*1060*/  PLOP3.LUT P0, PT, P0, P1, P2, 0xe0, 0x0 ;  /* 0x000000000000781c */ /* 0x000fe40000703c20 */
[----:B------:R-:W-:Y:S02]  /*1070*/  LOP3.LUT P1, RZ, R0, 0x7fffff, RZ, 0xc0, !PT ;  /* 0x007fffff00ff7812 */ /* 0x000fe4000782c0ff */
[----:B------:R-:W-:-:S05]  /*1080*/  SEL R4, RZ, 0x1, !P0 ;  /* 0x00000001ff047807 */ /* 0x000fca0004000000 */
[----:B------:R-:W-:-:S05]  /*1090*/  IMAD.MOV R4, RZ, RZ, -R4 ;  /* 0x000000ffff047224 */ /* 0x000fca00078e0a04 */
[----:B------:R-:W-:Y:S01]  /*10a0*/  ISETP.GE.AND P0, PT, R4, RZ, PT ;  /* 0x000000ff0400720c */ /* 0x000fe20003f06270 */
[----:B------:R-:W-:-:S05]  /*10b0*/  VIADD R4, R3, 0xffffff04 ;  /* 0xffffff0403047836 */ /* 0x000fca0000000000 */
[----:B------:R-:W-:-:S07]  /*10c0*/  SHF.R.U32.HI R3, RZ, R4, R9 ;  /* 0x00000004ff037219 */ /* 0x000fce0000011609 */
[----:B------:R-:W-:-:S04]  /*10d0*/  @!P0 VIADD R3, R3, 0x1 ;  /* 0x0000000103038836 */ /* 0x000fc80000000000 */
[----:B------:R-:W-:-:S05]  /*10e0*/  @!P1 IMAD.SHL.U32 R3, R3, 0x2, RZ ;  /* 0x0000000203039824 */ /* 0x000fca00078e00ff */
[----:B------:R-:W-:Y:S01]  /*10f0*/  LOP3.LUT R3, R3, 0x80000000, R0, 0xf8, !PT ;  /* 0x8000000003037812 */ /* 0x000fe200078ef800 */
[----:B------:R-:W-:Y:S06]  /*1100*/  BRA `(.L_x_14) ;  /* 0x0000000000047947 */ /* 0x000fec0003800000 */
.L_x_15:
[----:B------:R2:W3:Y:S02]  /*1110*/  MUFU.RCP R3, R0 ;  /* 0x0000000000037308 */ /* 0x0004e40000001000 */
.L_x_14:
[----:B-1-3--:R-:W-:Y:S02]  /*1120*/  IMAD.MOV.U32 R18, RZ, RZ, R3 ;  /* 0x000000ffff127224 */ /* 0x00afe400078e0003 */
[----:B------:R-:W-:-:S04]  /*1130*/  IMAD.MOV.U32 R3, RZ, RZ, 0x0 ;  /* 0x00000000ff037424 */ /* 0x000fc800078e00ff */
[----:B0-2---:R-:W-:Y:S05]  /*1140*/  RET.REL.NODEC R2 `(_Z14simulate_cellsPK17HBridgeCellDevicePfiiff) ;  /* 0xffffffec02ac7950 */ /* 0x005fea0003c3ffff */
        .weak           $__internal_1_$__cuda_sm3x_div_rn_noftz_f32_slowpath
        .type           $__internal_1_$__cuda_sm3x_div_rn_noftz_f32_slowpath,@function
        .size           $__internal_1_$__cuda_sm3x_div_rn_noftz_f32_slowpath,(.L_x_26 - $__internal_1_$__cuda_sm3x_div_rn_noftz_f32_slowpath)
$__internal_1_$__cuda_sm3x_div_rn_noftz_f32_slowpath:
[----:B------:R-:W-:Y:S02]  /*1150*/  SHF.R.U32.HI R4, RZ, 0x17, R3 ;  /* 0x00000017ff047819 */ /* 0x000fe40000011603 */
[----:B------:R-:W-:Y:S02]  /*1160*/  SHF.R.U32.HI R5, RZ, 0x17, R0 ;  /* 0x00000017ff057819 */ /* 0x000fe40000011600 */
[----:B------:R-:W-:Y:S02]  /*1170*/  LOP3.LUT R4, R4, 0xff, RZ, 0xc0, !PT ;  /* 0x000000ff04047812 */ /* 0x000fe400078ec0ff */
[----:B------:R-:W-:-:S03]  /*1180*/  LOP3.LUT R11, R5, 0xff, RZ, 0xc0, !PT ;  /* 0x000000ff050b7812 */ /* 0x000fc600078ec0ff */
[----:B------:R-:W-:Y:S02]  /*1190*/  VIADD R20, R4, 0xffffffff ;  /* 0xffffffff04147836 */ /* 0x000fe40000000000 */
[----:B------:R-:W-:-:S03]  /*11a0*/  VIADD R10, R11, 0xffffffff ;  /* 0xffffffff0b0a7836 */ /* 0x000fc60000000000 */
[----:B------:R-:W-:-:S04]  /*11b0*/  ISETP.GT.U32.AND P0, PT, R20, 0xfd, PT ;  /* 0x000000fd1400780c */ /* 0x000fc80003f04070 */
[----:B------:R-:W-:-:S13]  /*11c0*/  ISETP.GT.U32.OR P0, PT, R10, 0xfd, P0 ;  /* 0x000000fd0a00780c */ /* 0x000fda0000704470 */
[----:B------:R-:W-:Y:S01]  /*11d0*/  @!P0 IMAD.MOV.U32 R5, RZ, RZ, RZ ;  /* 0x000000ffff058224 */ /* 0x000fe200078e00ff */
[----:B------:R-:W-:Y:S06]  /*11e0*/  @!P0 BRA `(.L_x_16) ;  /* 0x00000000005c8947 */ /* 0x000fec0003800000 */
[----:B------:R-:W-:Y:S02]  /*11f0*/  FSETP.GTU.FTZ.AND P0, PT, |R0|, +INF , PT ;  /* 0x7f8000000000780b */ /* 0x000fe40003f1c200 */
[----:B------:R-:W-:-:S04]  /*1200*/  FSETP.GTU.FTZ.AND P1, PT, |R3|, +INF , PT ;  /* 0x7f8000000300780b */ /* 0x000fc80003f3c200 */
[----:B------:R-:W-:-:S13]  /*1210*/  PLOP3.LUT P0, PT, P0, P1, PT, 0xf8, 0x8f ;  /* 0x00000000008f781c */ /* 0x000fda0000703f70 */
[----:B------:R-:W-:Y:S05]  /*1220*/  @P0 BRA `(.L_x_17) ;  /* 0x0000000400440947 */ /* 0x000fea0003800000 */
[----:B------:R-:W-:-:S13]  /*1230*/  LOP3.LUT P0, RZ, R3, 0x7fffffff, R0, 0xc8, !PT ;  /* 0x7fffffff03ff7812 */ /* 0x000fda000780c800 */
[----:B------:R-:W-:Y:S05]  /*1240*/  @!P0 BRA `(.L_x_18) ;  /* 0x0000000400348947 */ /* 0x000fea0003800000 */
[C---:B------:R-:W-:Y:S02]  /*1250*/  FSETP.NEU.FTZ.AND P2, PT, |R0|.reuse, +INF , PT ;  /* 0x7f8000000000780b */ /* 0x040fe40003f5d200 */
[----:B------:R-:W-:Y:S02]  /*1260*/  FSETP.NEU.FTZ.AND P1, PT, |R3|, +INF , PT ;  /* 0x7f8000000300780b */ /* 0x000fe40003f3d200 */
[----:B------:R-:W-:-:S11]  /*1270*/  FSETP.NEU.FTZ.AND P0, PT, |R0|, +INF , PT ;  /* 0x7f8000000000780b */ /* 0x000fd60003f1d200 */
[----:B------:R-:W-:Y:S05]  /*1280*/  @!P1 BRA !P2, `(.L_x_18) ;  /* 0x0000000400249947 */ /* 0x000fea0005000000 */
[----:B------:R-:W-:-:S04]  /*1290*/  LOP3.LUT P2, RZ, R0, 0x7fffffff, RZ, 0xc0, !PT ;  /* 0x7fffffff00ff7812 */ /* 0x000fc8000784c0ff */
[----:B------:R-:W-:-:S13]  /*12a0*/  PLOP3.LUT P1, PT, P1, P2, PT, 0x2f, 0xf2 ;  /* 0x0000000000f2781c */ /* 0x000fda0000f24577 */
[----:B------:R-:W-:Y:S05]  /*12b0*/  @P1 BRA `(.L_x_19) ;  /* 0x0000000400101947 */ /* 0x000fea0003800000 */
[----:B------:R-:W-:-:S04]  /*12c0*/  LOP3.LUT P1, RZ, R3, 0x7fffffff, RZ, 0xc0, !PT ;  /* 0x7fffffff03ff7812 */ /* 0x000fc8000782c0ff */
[----:B------:R-:W-:-:S13]  /*12d0*/  PLOP3.LUT P0, PT, P0, P1, PT, 0x2f, 0xf2 ;  /* 0x0000000000f2781c */ /* 0x000fda0000702577 */
[----:B------:R-:W-:Y:S05]  /*12e0*/  @P0 BRA `(.L_x_20) ;  /* 0x0000000000f80947 */ /* 0x000fea0003800000 */
[----:B------:R-:W-:Y:S02]  /*12f0*/  ISETP.GE.AND P0, PT, R10, RZ, PT ;  /* 0x000000ff0a00720c */ /* 0x000fe40003f06270 */
[----:B------:R-:W-:-:S11]  /*1300*/  ISETP.GE.AND P1, PT, R20, RZ, PT ;  /* 0x000000ff1400720c */ /* 0x000fd60003f26270 */
[----:B------:R-:W-:Y:S02]  /*1310*/  @P0 IMAD.MOV.U32 R5, RZ, RZ, RZ ;  /* 0x000000ffff050224 */ /* 0x000fe400078e00ff */
[----:B------:R-:W-:Y:S01]  /*1320*/  @!P0 FFMA R0, R0, 1.84467440737095516160e+19, RZ ;  /* 0x5f80000000008823 */ /* 0x000fe200000000ff */
[----:B------:R-:W-:Y:S02]  /*1330*/  @!P0 IMAD.MOV.U32 R5, RZ, RZ, -0x40 ;  /* 0xffffffc0ff058424 */ /* 0x000fe400078e00ff */
[----:B------:R-:W-:Y:S02]  /*1340*/  @!P1 FFMA R3, R3, 1.84467440737095516160e+19, RZ ;  /* 0x5f80000003039823 */ /* 0x000fe400000000ff */
[----:B------:R-:W-:-:S07]  /*1350*/  @!P1 VIADD R5, R5, 0x40 ;  /* 0x0000004005059836 */ /* 0x000fce0000000000 */
.L_x_16:
[----:B------:R-:W-:Y:S01]  /*1360*/  LEA R10, R4, 0xc0800000, 0x17 ;  /* 0xc0800000040a7811 */ /* 0x000fe200078eb8ff */
[----:B------:R-:W-:-:S04]  /*1370*/  VIADD R11, R11, 0xffffff81 ;  /* 0xffffff810b0b7836 */ /* 0x000fc80000000000 */
[----:B------:R-:W-:Y:S02]  /*1380*/  IMAD.IADD R20, R3, 0x1, -R10 ;  /* 0x0000000103147824 */ /* 0x000fe400078e0a0a */
[C---:B------:R-:W-:Y:S02]  /*1390*/  IMAD R0, R11.reuse, -0x800000, R0 ;  /* 0xff8000000b007824 */ /* 0x040fe400078e0200 */
[----:B------:R0:W1:Y:S01]  /*13a0*/  MUFU.RCP R3, R20 ;  /* 0x0000001400037308 */ /* 0x0000620000001000 */
[----:B------:R-:W-:Y:S01]  /*13b0*/  FADD.FTZ R21, -R20, -RZ ;  /* 0x800000ff14157221 */ /* 0x000fe20000010100 */
[----:B0-----:R-:W-:-:S05]  /*13c0*/  IADD3 R20, PT, PT, R11, 0x7f, -R4 ;  /* 0x0000007f0b147810 */ /* 0x001fca0007ffe804 */
[----:B------:R-:W-:Y:S02]  /*13d0*/  IMAD.IADD R5, R20, 0x1, R5 ;  /* 0x0000000114057824 */ /* 0x000fe400078e0205 */
[----:B-1----:R-:W-:-:S04]  /*13e0*/  FFMA R10, R3, R21, 1 ;  /* 0x3f800000030a7423 */ /* 0x002fc80000000015 */
[----:B------:R-:W-:-:S04]  /*13f0*/  FFMA R3, R3, R10, R3 ;  /* 0x0000000a03037223 */ /* 0x000fc80000000003 */
[----:B------:R-:W-:-:S04]  /*1400*/  FFMA R10, R0, R3, RZ ;  /* 0x00000003000a7223 */ /* 0x000fc800000000ff */
[----:B------:R-:W-:-:S04]  /*1410*/  FFMA R22, R21, R10, R0 ;  /* 0x0000000a15167223 */ /* 0x000fc80000000000 */
[----:B------:R-:W-:-:S04]  /*1420*/  FFMA R10, R3, R22, R10 ;  /* 0x00000016030a7223 */ /* 0x000fc8000000000a */
[----:B------:R-:W-:-:S04]  /*1430*/  FFMA R21, R21, R10, R0 ;  /* 0x0000000a15157223 */ /* 0x000fc80000000000 */
[----:B------:R-:W-:-:S05]  /*1440*/  FFMA R0, R3, R21, R10 ;  /* 0x0000001503007223 */ /* 0x000fca000000000a */
[----:B------:R-:W-:-:S04]  /*1450*/  SHF.R.U32.HI R4, RZ, 0x17, R0 ;  /* 0x00000017ff047819 */ /* 0x000fc80000011600 */
[----:B------:R-:W-:-:S05]  /*1460*/  LOP3.LUT R4, R4, 0xff, RZ, 0xc0, !PT ;  /* 0x000000ff04047812 */ /* 0x000fca00078ec0ff */
[----:B------:R-:W-:-:S04]  /*1470*/  IMAD.IADD R11, R4, 0x1, R5 ;  /* 0x00000001040b7824 */ /* 0x000fc800078e0205 */
[----:B------:R-:W-:-:S05]  /*1480*/  VIADD R4, R11, 0xffffffff ;  /* 0xffffffff0b047836 */ /* 0x000fca0000000000 */
[----:B------:R-:W-:-:S13]  /*1490*/  ISETP.GE.U32.AND P0, PT, R4, 0xfe, PT ;  /* 0x000000fe0400780c */ /* 0x000fda0003f06070 */
[----:B------:R-:W-:Y:S05]  /*14a0*/  @!P0 BRA `(.L_x_21) ;  /* 0x0000000000808947 */ /* 0x000fea0003800000 */
[----:B------:R-:W-:-:S13]  /*14b0*/  ISETP.GT.AND P0, PT, R11, 0xfe, PT ;  /* 0x000000fe0b00780c */ /* 0x000fda0003f04270 */
[----:B------:R-:W-:Y:S05]  /*14c0*/  @P0 BRA `(.L_x_22) ;  /* 0x00000000006c0947 */ /* 0x000fea0003800000 */
[----:B------:R-:W-:-:S13]  /*14d0*/  ISETP.GE.AND P0, PT, R11, 0x1, PT ;  /* 0x000000010b00780c */ /* 0x000fda0003f06270 */
[----:B------:R-:W-:Y:S05]  /*14e0*/  @P0 BRA `(.L_x_23) ;  /* 0x0000000000980947 */ /* 0x000fea0003800000 */
[----:B------:R-:W-:Y:S02]  /*14f0*/  ISETP.GE.AND P0, PT, R11, -0x18, PT ;  /* 0xffffffe80b00780c */ /* 0x000fe40003f06270 */
[----:B------:R-:W-:-:S11]  /*1500*/  LOP3.LUT R0, R0, 0x80000000, RZ, 0xc0, !PT ;  /* 0x8000000000007812 */ /* 0x000fd600078ec0ff */
[----:B------:R-:W-:Y:S05]  /*1510*/  @!P0 BRA `(.L_x_23) ;  /* 0x00000000008c8947 */ /* 0x000fea0003800000 */
[-CC-:B------:R-:W-:Y:S01]  /*1520*/  FFMA.RZ R4, R3, R21.reuse, R10.reuse ;  /* 0x0000001503047223 */ /* 0x180fe2000000c00a */
[C---:B------:R-:W-:Y:S02]  /*1530*/  ISETP.NE.AND P2, PT, R11.reuse, RZ, PT ;  /* 0x000000ff0b00720c */ /* 0x040fe40003f45270 */
[----:B------:R-:W-:Y:S02]  /*1540*/  ISETP.NE.AND P1, PT, R11, RZ, PT ;  /* 0x000000ff0b00720c */ /* 0x000fe40003f25270 */
[----:B------:R-:W-:Y:S01]  /*1550*/  LOP3.LUT R5, R4, 0x7fffff, RZ, 0xc0, !PT ;  /* 0x007fffff04057812 */ /* 0x000fe200078ec0ff */
[CCC-:B------:R-:W-:Y:S01]  /*1560*/  FFMA.RP R4, R3.reuse, R21.reuse, R10.reuse ;  /* 0x0000001503047223 */ /* 0x1c0fe2000000800a */
[----:B------:R-:W-:Y:S01]  /*1570*/  FFMA.RM R3, R3, R21, R10 ;  /* 0x0000001503037223 */ /* 0x000fe2000000400a */
[----:B------:R-:W-:Y:S01]  /*1580*/  VIADD R10, R11, 0x20 ;  /* 0x000000200b0a7836 */ /* 0x000fe20000000000 */
[----:B------:R-:W-:Y:S01]  /*1590*/  LOP3.LUT R5, R5, 0x800000, RZ, 0xfc, !PT ;  /* 0x0080000005057812 */ /* 0x000fe200078efcff */
[----:B------:R-:W-:-:S02]  /*15a0*/  IMAD.MOV R11, RZ, RZ, -R11 ;  /* 0x000000ffff0b7224 */ /* 0x000fc400078e0a0b */
[----:B------:R-:W-:Y:S02]  /*15b0*/  FSETP.NEU.FTZ.AND P0, PT, R4, R3, PT ;  /* 0x000000030400720b */ /* 0x000fe40003f1d000 */
[----:B------:R-:W-:Y:S02]  /*15c0*/  SHF.L.U32 R10, R5, R10, RZ ;  /* 0x0000000a050a7219 */ /* 0x000fe400000006ff */
[----:B------:R-:W-:Y:S02]  /*15d0*/  SEL R4, R11, RZ, P2 ;  /* 0x000000ff0b047207 */ /* 0x000fe40001000000 */
[----:B------:R-:W-:Y:S02]  /*15e0*/  ISETP.NE.AND P1, PT, R10, RZ, P1 ;  /* 0x000000ff0a00720c */ /* 0x000fe40000f25270 */
[----:B------:R-:W-:Y:S02]  /*15f0*/  SHF.R.U32.HI R4, RZ, R4, R5 ;  /* 0x00000004ff047219 */ /* 0x000fe40000011605 */
[----:B------:R-:W-:-:S02]  /*1600*/  PLOP3.LUT P0, PT, P0, P1, PT, 0xf8, 0x8f ;  /* 0x00000000008f781c */ /* 0x000fc40000703f70 */
[----:B------:R-:W-:Y:S02]  /*1610*/  SHF.R.U32.HI R10, RZ, 0x1, R4 ;  /* 0x00000001ff0a7819 */ /* 0x000fe40000011604 */
[----:B------:R-:W-:-:S04]  /*1620*/  SEL R3, RZ, 0x1, !P0 ;  /* 0x00000001ff037807 */ /* 0x000fc80004000000 */
[----:B------:R-:W-:-:S04]  /*1630*/  LOP3.LUT R3, R3, 0x1, R10, 0xf8, !PT ;  /* 0x0000000103037812 */ /* 0x000fc800078ef80a */
[----:B------:R-:W-:-:S05]  /*1640*/  LOP3.LUT R3, R3, R4, RZ, 0xc0, !PT ;  /* 0x0000000403037212 */ /* 0x000fca00078ec0ff */
[----:B------:R-:W-:-:S05]  /*1650*/  IMAD.IADD R3, R10, 0x1, R3 ;  /* 0x000000010a037824 */ /* 0x000fca00078e0203 */
[----:B------:R-:W-:Y:S01]  /*1660*/  LOP3.LUT R0, R3, R0, RZ, 0xfc, !PT ;  /* 0x0000000003007212 */ /* 0x000fe200078efcff */
[----:B------:R-:W-:Y:S06]  /*1670*/  BRA `(.L_x_23) ;  /* 0x0000000000347947 */ /* 0x000fec0003800000 */
.L_x_22:
[----:B------:R-:W-:-:S04]  /*1680*/  LOP3.LUT R0, R0, 0x80000000, RZ, 0xc0, !PT ;  /* 0x8000000000007812 */ /* 0x000fc800078ec0ff */
[----:B------:R-:W-:Y:S01]  /*1690*/  LOP3.LUT R0, R0, 0x7f800000, RZ, 0xfc, !PT ;  /* 0x7f80000000007812 */ /* 0x000fe200078efcff */
[----:B------:R-:W-:Y:S06]  /*16a0*/  BRA `(.L_x_23) ;  /* 0x0000000000287947 */ /* 0x000fec0003800000 */
.L_x_21:
[----:B------:R-:W-:Y:S01]  /*16b0*/  IMAD R0, R5, 0x800000, R0 ;  /* 0x0080000005007824 */ /* 0x000fe200078e0200 */
[----:B------:R-:W-:Y:S06]  /*16c0*/  BRA `(.L_x_23) ;  /* 0x0000000000207947 */ /* 0x000fec0003800000 */
.L_x_20:
[----:B------:R-:W-:-:S04]  /*16d0*/  LOP3.LUT R0, R3, 0x80000000, R0, 0x48, !PT ;  /* 0x8000000003007812 */ /* 0x000fc800078e4800 */
[----:B------:R-:W-:Y:S01]  /*16e0*/  LOP3.LUT R0, R0, 0x7f800000, RZ, 0xfc, !PT ;  /* 0x7f80000000007812 */ /* 0x000fe200078efcff */
[----:B------:R-:W-:Y:S06]  /*16f0*/  BRA `(.L_x_23) ;  /* 0x0000000000147947 */ /* 0x000fec0003800000 */
.L_x_19:
[----:B------:R-:W-:Y:S01]  /*1700*/  LOP3.LUT R0, R3, 0x80000000, R0, 0x48, !PT ;  /* 0x8000000003007812 */ /* 0x000fe200078e4800 */
[----:B------:R-:W-:Y:S06]  /*1710*/  BRA `(.L_x_23) ;  /* 0x00000000000c7947 */ /* 0x000fec0003800000 */
.L_x_18:
[----:B------:R-:W0:Y:S01]  /*1720*/  MUFU.RSQ R0, -QNAN ;  /* 0xffc0000000007908 */ /* 0x000e220000001400 */
[----:B------:R-:W-:Y:S05]  /*1730*/  BRA `(.L_x_23) ;  /* 0x0000000000047947 */ /* 0x000fea0003800000 */
.L_x_17:
[----:B------:R-:W-:-:S07]  /*1740*/  FADD.FTZ R0, R0, R3 ;  /* 0x0000000300007221 */ /* 0x000fce0000010000 */
.L_x_23:
[----:B------:R-:W-:-:S04]  /*1750*/  IMAD.MOV.U32 R3, RZ, RZ, 0x0 ;  /* 0x00000000ff037424 */ /* 0x000fc800078e00ff */
[----:B0-----:R-:W-:Y:S05]  /*1760*/  RET.REL.NODEC R2 `(_Z14simulate_cellsPK17HBridgeCellDevicePfiiff) ;  /* 0xffffffe802247950 */ /* 0x001fea0003c3ffff */
.L_x_24:
[----:B------:R-:W-:-:S00]  /*1770*/  BRA `(.L_x_24) ;  /* 0xfffffffc00fc7947 */ /* 0x000fc0000383ffff */
[----:B------:R-:W-:-:S00]  /*1780*/  NOP ;  /* 0x0000000000007918 */ /* 0x000fc00000000000 */
[----:B------:R-:W-:-:S00]  /*1790*/  NOP ;  /* 0x0000000000007918 */ /* 0x000fc00000000000 */
[----:B------:R-:W-:-:S00]  /*17a0*/  NOP ;  /* 0x0000000000007918 */ /* 0x000fc00000000000 */
[----:B------:R-:W-:-:S00]  /*17b0*/  NOP ;  /* 0x0000000000007918 */ /* 0x000fc00000000000 */
[----:B------:R-:W-:-:S00]  /*17c0*/  NOP ;  /* 0x0000000000007918 */ /* 0x000fc00000000000 */
[----:B------:R-:W-:-:S00]  /*17d0*/  NOP ;  /* 0x0000000000007918 */ /* 0x000fc00000000000 */
[----:B------:R-:W-:-:S00]  /*17e0*/  NOP ;  /* 0x0000000000007918 */ /* 0x000fc00000000000 */
[----:B------:R-:W-:-:S00]  /*17f0*/  NOP ;  /* 0x0000000000007918 */ /* 0x000fc00000000000 */
.L_x_26:


//--------------------- .nv.global.init           --------------------------
	.section	.nv.global.init,"aw",@progbits
	.align	4
.nv.global.init:
	.type		__cudart_i2opi_f,@object
	.size		__cudart_i2opi_f,(.L_0 - __cudart_i2opi_f)
__cudart_i2opi_f:
        /*0000*/ 	.byte	0x41, 0x90, 0x43, 0x3c, 0x99, 0x95, 0x62, 0xdb, 0xc0, 0xdd, 0x34, 0xf5, 0xd1, 0x57, 0x27, 0xfc
        /*0010*/ 	.byte	0x29, 0x15, 0x44, 0x4e, 0x6e, 0x83, 0xf9, 0xa2
.L_0:


//--------------------- .nv.shared.reserved.0     --------------------------
	.section	.nv.shared.reserved.0,"aw",@nobits
	.weak		__nv_reservedSMEM_offset_0_alias
	.size		__nv_reservedSMEM_offset_0_alias, 0, 64
	.other		__nv_reservedSMEM_offset_0_alias,@"STO_CUDA_RESERVED_SHARED STV_DEFAULT"
__nv_reservedSMEM_offset_0_alias:
	.zero		0
	.zero		64


//--------------------- .nv.constant0._Z14simulate_cellsPK17HBridgeCellDevicePfiiff --------------------------
	.section	.nv.constant0._Z14simulate_cellsPK17HBridgeCellDevicePfiiff,"a",@progbits
	.sectionflags	@""
	.align	4
.nv.constant0._Z14simulate_cellsPK17HBridgeCellDevicePfiiff:
	.zero		928


//--------------------- SYMBOLS --------------------------

	.type		.nv.reservedSmem.offset0,@object
	.size		.nv.reservedSmem.offset0,0x4
